	.target	sm_90a

	.elftype	@"ET_EXEC"


//--------------------- .note.nv.tkinfo           --------------------------
	.section	.note.nv.tkinfo,"",@"SHT_NOTE"
	.sectionflags	@"SHF_NOTE_NV_TKINFO"
	.tkinfo
        /*0018*/ 	.word	0x00000002
        /*0030*/ 	.string	""
        /*0030*/ 	.string	"ptxas"
        /*0030*/ 	.string	"Cuda compilation tools, release 13.0, V13.0.88"
        /*0030*/ 	.string	"Build cuda_13.0.r13.0/compiler.36424714_0"
        /*0030*/ 	.string	"-arch sm_90a -m 64 "



//--------------------- .note.nv.cuinfo           --------------------------
	.section	.note.nv.cuinfo,"",@"SHT_NOTE"
	.sectionflags	@"SHF_NOTE_NV_CUINFO"
        /*0018*/ 	.short	0x0002
        /*001a*/ 	.short	0x005a
        /*001c*/ 	.short	0x0082
	.zero		2


//--------------------- .nv.info                  --------------------------
	.section	.nv.info,"",@"SHT_CUDA_INFO"
	.align	4


	//----- nvinfo : EIATTR_REGCOUNT
	.align		4
        /*0000*/ 	.byte	0x04, 0x2f
        /*0002*/ 	.short	(.L_15 - .L_14)
	.align		4
.L_14:
        /*0004*/ 	.word	index@(_ZN7cutlass13device_kernelINS_4gemm6kernel13GemmUniversalIN4cute5tupleIJiiiiEEENS1_10collective13CollectiveMmaINS1_34MainloopSm90TmaGmmaWarpSpecializedILi2ENS5_IJNS4_1CILi2EEENSA_ILi4EEENSA_ILi1EEEEEENS1_35KernelTmaWarpSpecializedCooperativeEEENS5_IJNSA_ILi256EEENSA_ILi128EEENSA_ILi64EEEEEEfNS5_IJlSD_lEEEfSL_NS4_8TiledMMAINS4_8MMA_AtomIJNS4_4SM904GMMA30MMA_64x128x8_F32TF32TF32_SS_TNILNSP_7ScaleInE1ELSR_1EEEEEENS4_6LayoutINS5_IJSB_SD_SD_EEENS5_IJSD_NSA_ILi0EEESW_EEEEENS5_IJNS4_10UnderscoreESZ_SZ_EEEEENS4_23SM90_TMA_LOAD_MULTICASTENS4_14ComposedLayoutINS4_7SwizzleILi3ELi4ELi3EEENS4_18smem_ptr_flag_bitsILi32EEENSU_INS5_IJNSA_ILi8EEENSA_ILi32EEEEEENS5_IJS19_SD_EEEEEEEvNS4_8identityES12_S1D_vS1E_EENS_8epilogue10collective6detail29Sm90TmaWarpSpecializedAdapterINS1H_15DefaultEpilogueIfSL_SL_NS1G_6thread17LinearCombinationIfLi1EffLNS1L_9ScaleType4KindE0ELNS_15FloatRoundStyleE2EfEENS1_15EpilogueDefaultEEEEEvvEEEEvNT_6ParamsE)
        /*0008*/ 	.word	0x000000a8


	//----- nvinfo : EIATTR_FRAME_SIZE
	.align		4
.L_15:
        /*000c*/ 	.byte	0x04, 0x11
        /*000e*/ 	.short	(.L_17 - .L_16)
	.align		4
.L_16:
        /*0010*/ 	.word	index@(_ZN7cutlass13device_kernelINS_4gemm6kernel13GemmUniversalIN4cute5tupleIJiiiiEEENS1_10collective13CollectiveMmaINS1_34MainloopSm90TmaGmmaWarpSpecializedILi2ENS5_IJNS4_1CILi2EEENSA_ILi4EEENSA_ILi1EEEEEENS1_35KernelTmaWarpSpecializedCooperativeEEENS5_IJNSA_ILi256EEENSA_ILi128EEENSA_ILi64EEEEEEfNS5_IJlSD_lEEEfSL_NS4_8TiledMMAINS4_8MMA_AtomIJNS4_4SM904GMMA30MMA_64x128x8_F32TF32TF32_SS_TNILNSP_7ScaleInE1ELSR_1EEEEEENS4_6LayoutINS5_IJSB_SD_SD_EEENS5_IJSD_NSA_ILi0EEESW_EEEEENS5_IJNS4_10UnderscoreESZ_SZ_EEEEENS4_23SM90_TMA_LOAD_MULTICASTENS4_14ComposedLayoutINS4_7SwizzleILi3ELi4ELi3EEENS4_18smem_ptr_flag_bitsILi32EEENSU_INS5_IJNSA_ILi8EEENSA_ILi32EEEEEENS5_IJS19_SD_EEEEEEEvNS4_8identityES12_S1D_vS1E_EENS_8epilogue10collective6detail29Sm90TmaWarpSpecializedAdapterINS1H_15DefaultEpilogueIfSL_SL_NS1G_6thread17LinearCombinationIfLi1EffLNS1L_9ScaleType4KindE0ELNS_15FloatRoundStyleE2EfEENS1_15EpilogueDefaultEEEEEvvEEEEvNT_6ParamsE)
        /*0014*/ 	.word	0x00000000


	//----- nvinfo : EIATTR_MIN_STACK_SIZE
	.align		4
.L_17:
        /*0018*/ 	.byte	0x04, 0x12
        /*001a*/ 	.short	(.L_19 - .L_18)
	.align		4
.L_18:
        /*001c*/ 	.word	index@(_ZN7cutlass13device_kernelINS_4gemm6kernel13GemmUniversalIN4cute5tupleIJiiiiEEENS1_10collective13CollectiveMmaINS1_34MainloopSm90TmaGmmaWarpSpecializedILi2ENS5_IJNS4_1CILi2EEENSA_ILi4EEENSA_ILi1EEEEEENS1_35KernelTmaWarpSpecializedCooperativeEEENS5_IJNSA_ILi256EEENSA_ILi128EEENSA_ILi64EEEEEEfNS5_IJlSD_lEEEfSL_NS4_8TiledMMAINS4_8MMA_AtomIJNS4_4SM904GMMA30MMA_64x128x8_F32TF32TF32_SS_TNILNSP_7ScaleInE1ELSR_1EEEEEENS4_6LayoutINS5_IJSB_SD_SD_EEENS5_IJSD_NSA_ILi0EEESW_EEEEENS5_IJNS4_10UnderscoreESZ_SZ_EEEEENS4_23SM90_TMA_LOAD_MULTICASTENS4_14ComposedLayoutINS4_7SwizzleILi3ELi4ELi3EEENS4_18smem_ptr_flag_bitsILi32EEENSU_INS5_IJNSA_ILi8EEENSA_ILi32EEEEEENS5_IJS19_SD_EEEEEEEvNS4_8identityES12_S1D_vS1E_EENS_8epilogue10collective6detail29Sm90TmaWarpSpecializedAdapterINS1H_15DefaultEpilogueIfSL_SL_NS1G_6thread17LinearCombinationIfLi1EffLNS1L_9ScaleType4KindE0ELNS_15FloatRoundStyleE2EfEENS1_15EpilogueDefaultEEEEEvvEEEEvNT_6ParamsE)
        /*0020*/ 	.word	0x00000000
.L_19:


//--------------------- .nv.compat                --------------------------
	.section	.nv.compat,"",@"SHT_CUDA_COMPAT_INFO"
	.align	4
        /*0000*/ 	.byte	0x02, 0x09, 0x01, 0x00, 0x02, 0x02, 0x04, 0x00, 0x02, 0x05, 0x05, 0x00, 0x03, 0x07, 0x01, 0x01
        /*0010*/ 	.byte	0x02, 0x03, 0x01, 0x00, 0x02, 0x06, 0x01, 0x00, 0x04, 0x0b, 0x08, 0x00, 0x00, 0x00, 0x00, 0x00
        /*0020*/ 	.byte	0x00, 0x00, 0x00, 0x00


//--------------------- .nv.info._ZN7cutlass13device_kernelINS_4gemm6kernel13GemmUniversalIN4cute5tupleIJiiiiEEENS1_10collective13CollectiveMmaINS1_34MainloopSm90TmaGmmaWarpSpecializedILi2ENS5_IJNS4_1CILi2EEENSA_ILi4EEENSA_ILi1EEEEEENS1_35KernelTmaWarpSpecializedCooperativeEEENS5_IJNSA_ILi256EEENSA_ILi128EEENSA_ILi64EEEEEEfNS5_IJlSD_lEEEfSL_NS4_8TiledMMAINS4_8MMA_AtomIJNS4_4SM904GMMA30MMA_64x128x8_F32TF32TF32_SS_TNILNSP_7ScaleInE1ELSR_1EEEEEENS4_6LayoutINS5_IJSB_SD_SD_EEENS5_IJSD_NSA_ILi0EEESW_EEEEENS5_IJNS4_10UnderscoreESZ_SZ_EEEEENS4_23SM90_TMA_LOAD_MULTICASTENS4_14ComposedLayoutINS4_7SwizzleILi3ELi4ELi3EEENS4_18smem_ptr_flag_bitsILi32EEENSU_INS5_IJNSA_ILi8EEENSA_ILi32EEEEEENS5_IJS19_SD_EEEEEEEvNS4_8identityES12_S1D_vS1E_EENS_8epilogue10collective6detail29Sm90TmaWarpSpecializedAdapterINS1H_15DefaultEpilogueIfSL_SL_NS1G_6thread17LinearCombinationIfLi1EffLNS1L_9ScaleType4KindE0ELNS_15FloatRoundStyleE2EfEENS1_15EpilogueDefaultEEEEEvvEEEEvNT_6ParamsE --------------------------
	.section	.nv.info._ZN7cutlass13device_kernelINS_4gemm6kernel13GemmUniversalIN4cute5tupleIJiiiiEEENS1_10collective13CollectiveMmaINS1_34MainloopSm90TmaGmmaWarpSpecializedILi2ENS5_IJNS4_1CILi2EEENSA_ILi4EEENSA_ILi1EEEEEENS1_35KernelTmaWarpSpecializedCooperativeEEENS5_IJNSA_ILi256EEENSA_ILi128EEENSA_ILi64EEEEEEfNS5_IJlSD_lEEEfSL_NS4_8TiledMMAINS4_8MMA_AtomIJNS4_4SM904GMMA30MMA_64x128x8_F32TF32TF32_SS_TNILNSP_7ScaleInE1ELSR_1EEEEEENS4_6LayoutINS5_IJSB_SD_SD_EEENS5_IJSD_NSA_ILi0EEESW_EEEEENS5_IJNS4_10UnderscoreESZ_SZ_EEEEENS4_23SM90_TMA_LOAD_MULTICASTENS4_14ComposedLayoutINS4_7SwizzleILi3ELi4ELi3EEENS4_18smem_ptr_flag_bitsILi32EEENSU_INS5_IJNSA_ILi8EEENSA_ILi32EEEEEENS5_IJS19_SD_EEEEEEEvNS4_8identityES12_S1D_vS1E_EENS_8epilogue10collective6detail29Sm90TmaWarpSpecializedAdapterINS1H_15DefaultEpilogueIfSL_SL_NS1G_6thread17LinearCombinationIfLi1EffLNS1L_9ScaleType4KindE0ELNS_15FloatRoundStyleE2EfEENS1_15EpilogueDefaultEEEEEvvEEEEvNT_6ParamsE,"",@"SHT_CUDA_INFO"
	.sectionflags	@""
	.align	4


	//----- nvinfo : EIATTR_CUDA_API_VERSION
	.align		4
        /*0000*/ 	.byte	0x04, 0x37
        /*0002*/ 	.short	(.L_21 - .L_20)
.L_20:
        /*0004*/ 	.word	0x00000082


	//----- nvinfo : EIATTR_KPARAM_INFO
	.align		4
.L_21:
        /*0008*/ 	.byte	0x04, 0x17
        /*000a*/ 	.short	(.L_23 - .L_22)
.L_22:
        /*000c*/ 	.word	0x00000000
        /*0010*/ 	.short	0x0000
        /*0012*/ 	.short	0x0070
        /*0014*/ 	.byte	0x00, 0xf0, 0x01, 0x10


	//----- nvinfo : EIATTR_SPARSE_MMA_MASK
	.align		4
.L_23:
        /*0018*/ 	.byte	0x03, 0x50
        /*001a*/ 	.short	0x0000


	//----- nvinfo : EIATTR_MAXREG_COUNT
	.align		4
        /*001c*/ 	.byte	0x03, 0x1b
        /*001e*/ 	.short	0x00a8


	//----- nvinfo : EIATTR_NUM_BARRIERS
	.align		4
        /*0020*/ 	.byte	0x02, 0x4c
        /*0022*/ 	.byte	0x01
	.zero		1


	//----- nvinfo : EIATTR_EXTERNS
	.align		4
        /*0024*/ 	.byte	0x04, 0x0f
        /*0026*/ 	.short	(.L_25 - .L_24)


	//   ....[0]....
	.align		4
.L_24:
        /*0028*/ 	.word	index@(__assertfail)


	//----- nvinfo : EIATTR_MERCURY_ISA_VERSION
	.align		4
.L_25:
        /*002c*/ 	.byte	0x03, 0x5f
        /*002e*/ 	.short	0x0101


	//----- nvinfo : EIATTR_INT_WARP_WIDE_INSTR_OFFSETS
	.align		4
        /*0030*/ 	.byte	0x04, 0x31
        /*0032*/ 	.short	(.L_27 - .L_26)


	//   ....[0]....
.L_26:
        /*0034*/ 	.word	0x00000450


	//   ....[1]....
        /*0038*/ 	.word	0x00000480


	//   ....[2]....
        /*003c*/ 	.word	0x00000630


	//   ....[3]....
        /*0040*/ 	.word	0x00002520


	//----- nvinfo : EIATTR_COOP_GROUP_MASK_REGIDS
	.align		4
.L_27:
        /*0044*/ 	.byte	0x04, 0x29
        /*0046*/ 	.short	(.L_29 - .L_28)


	//   ....[0]....
.L_28:
        /*0048*/ 	.word	0xffffffff


	//   ....[1]....
        /*004c*/ 	.word	0xffffffff


	//   ....[2]....
        /*0050*/ 	.word	0xffffffff


	//   ....[3]....
        /*0054*/ 	.word	0xffffffff


	//   ....[4]....
        /*0058*/ 	.word	0xffffffff


	//   ....[5]....
        /*005c*/ 	.word	0xffffffff


	//----- nvinfo : EIATTR_COOP_GROUP_INSTR_OFFSETS
	.align		4
.L_29:
        /*0060*/ 	.byte	0x04, 0x28
        /*0062*/ 	.short	(.L_31 - .L_30)


	//   ....[0]....
.L_30:
        /*0064*/ 	.word	0x00000060


	//   ....[1]....
        /*0068*/ 	.word	0x00000070


	//   ....[2]....
        /*006c*/ 	.word	0x00000130


	//   ....[3]....
        /*0070*/ 	.word	0x00000290


	//   ....[4]....
        /*0074*/ 	.word	0x000007b0


	//   ....[5]....
        /*0078*/ 	.word	0x00001200


	//----- nvinfo : EIATTR_REG_RECONFIG
	.align		4
.L_31:
        /*007c*/ 	.byte	0x01, 0x54
	.zero		2


	//----- nvinfo : EIATTR_SYSCALL_OFFSETS
	.align		4
        /*0080*/ 	.byte	0x04, 0x46
        /*0082*/ 	.short	(.L_33 - .L_32)


	//   ....[0]....
.L_32:
        /*0084*/ 	.word	0x000013c0


	//----- nvinfo : EIATTR_MBARRIER_INSTR_OFFSETS
	.align		4
.L_33:
        /*0088*/ 	.byte	0x04, 0x39
        /*008a*/ 	.short	(.L_35 - .L_34)


	//   ....[0]....
.L_34:
        /*008c*/ 	.word	0x00000230
        /*0090*/ 	.word	0x000000ff
        /*0094*/ 	.word	0x00000000
        /*0098*/ 	.short	0x0100
        /*009a*/ 	.byte	0x08
	.zero		1


	//   ....[1]....
        /*009c*/ 	.word	0x00000240
        /*00a0*/ 	.word	0x000000ff
        /*00a4*/ 	.word	0x00000010
        /*00a8*/ 	.short	0x0100
        /*00aa*/ 	.byte	0x08
	.zero		1


	//   ....[2]....
        /*00ac*/ 	.word	0x00000250
        /*00b0*/ 	.word	0x000000ff
        /*00b4*/ 	.word	0x00000008
        /*00b8*/ 	.short	0x0100
        /*00ba*/ 	.byte	0x08
	.zero		1


	//   ....[3]....
        /*00bc*/ 	.word	0x00000260
        /*00c0*/ 	.word	0x000000ff
        /*00c4*/ 	.word	0x00000018
        /*00c8*/ 	.short	0x0100
        /*00ca*/ 	.byte	0x08
	.zero		1


	//   ....[4]....
        /*00cc*/ 	.word	0x000006b0
        /*00d0*/ 	.word	0x000000ff
        /*00d4*/ 	.word	0x00000030
        /*00d8*/ 	.short	0x0100
        /*00da*/ 	.byte	0x06
	.zero		1


	//   ....[5]....
        /*00dc*/ 	.word	0x00000740
        /*00e0*/ 	.word	0x000000ff
        /*00e4*/ 	.word	0x00000038
        /*00e8*/ 	.short	0x0100
        /*00ea*/ 	.byte	0x06
	.zero		1


	//   ....[6]....
        /*00ec*/ 	.word	0x00001480
        /*00f0*/ 	.word	0x00000003
        /*00f4*/ 	.word	0x00000000
        /*00f8*/ 	.short	0x010a
        /*00fa*/ 	.byte	0x3f
	.zero		1


	//   ....[7]....
        /*00fc*/ 	.word	0x000014c0
        /*0100*/ 	.word	0x00000003
        /*0104*/ 	.word	0x00000000
        /*0108*/ 	.short	0x010a
        /*010a*/ 	.byte	0x3f
	.zero		1


	//   ....[8]....
        /*010c*/ 	.word	0x00001ce0
        /*0110*/ 	.word	0x00000005
        /*0114*/ 	.word	0x00000000
        /*0118*/ 	.short	0x010a
        /*011a*/ 	.byte	0x3f
	.zero		1


	//   ....[9]....
        /*011c*/ 	.word	0x00001d20
        /*0120*/ 	.word	0x00000005
        /*0124*/ 	.word	0x00000000
        /*0128*/ 	.short	0x010a
        /*012a*/ 	.byte	0x3f
	.zero		1


	//   ....[10]....
        /*012c*/ 	.word	0x000023c0
        /*0130*/ 	.word	0x00000005
        /*0134*/ 	.word	0x00000000
        /*0138*/ 	.short	0x0101
        /*013a*/ 	.byte	0x3f
	.zero		1


	//   ....[11]....
        /*013c*/ 	.word	0x000025a0
        /*0140*/ 	.word	0x00000003
        /*0144*/ 	.word	0x00000000
        /*0148*/ 	.short	0x0101
        /*014a*/ 	.byte	0x3f
	.zero		1


	//   ....[12]....
        /*014c*/ 	.word	0x00009f20
        /*0150*/ 	.word	0x00000014
        /*0154*/ 	.word	0x00000010
        /*0158*/ 	.short	0x010a
        /*015a*/ 	.byte	0x3f
	.zero		1


	//   ....[13]....
        /*015c*/ 	.word	0x0000a3c0
        /*0160*/ 	.word	0x00000004
        /*0164*/ 	.word	0x00000038
        /*0168*/ 	.short	0x0101
        /*016a*/ 	.byte	0x3f
	.zero		1


	//   ....[14]....
        /*016c*/ 	.word	0x0000aad0
        /*0170*/ 	.word	0x00000005
        /*0174*/ 	.word	0x00000000
        /*0178*/ 	.short	0x010a
        /*017a*/ 	.byte	0x3f
	.zero		1


	//   ....[15]....
        /*017c*/ 	.word	0x0000ab50
        /*0180*/ 	.word	0x00000009
        /*0184*/ 	.word	0x00000000
        /*0188*/ 	.short	0x010a
        /*018a*/ 	.byte	0x3f
	.zero		1


	//   ....[16]....
        /*018c*/ 	.word	0x0000abb0
        /*0190*/ 	.word	0x00000003
        /*0194*/ 	.word	0x00000000
        /*0198*/ 	.short	0x010a
        /*019a*/ 	.byte	0x3f
	.zero		1


	//   ....[17]....
        /*019c*/ 	.word	0x0000ac00
        /*01a0*/ 	.word	0x00000005
        /*01a4*/ 	.word	0x00000000
        /*01a8*/ 	.short	0x010a
        /*01aa*/ 	.byte	0x3f
	.zero		1


	//   ....[18]....
        /*01ac*/ 	.word	0x0000acd0
        /*01b0*/ 	.word	0x00000014
        /*01b4*/ 	.word	0x00000010
        /*01b8*/ 	.short	0x010a
        /*01ba*/ 	.byte	0x3f
	.zero		1


	//   ....[19]....
        /*01bc*/ 	.word	0x0000ada0
        /*01c0*/ 	.word	0x00000005
        /*01c4*/ 	.word	0x00000000
        /*01c8*/ 	.short	0x010a
        /*01ca*/ 	.byte	0x3f
	.zero		1


	//----- nvinfo : EIATTR_NUM_MBARRIERS
	.align		4
.L_35:
        /*01cc*/ 	.byte	0x03, 0x38
        /*01ce*/ 	.short	0x0006


	//----- nvinfo : EIATTR_EXIT_INSTR_OFFSETS
	.align		4
        /*01d0*/ 	.byte	0x04, 0x1c
        /*01d2*/ 	.short	(.L_37 - .L_36)


	//   ....[0]....
.L_36:
        /*01d4*/ 	.word	0x00000910


	//   ....[1]....
        /*01d8*/ 	.word	0x00001130


	//   ....[2]....
        /*01dc*/ 	.word	0x00009550


	//   ....[3]....
        /*01e0*/ 	.word	0x00009ab0


	//   ....[4]....
        /*01e4*/ 	.word	0x0000aba0


	//----- nvinfo : EIATTR_MAX_THREADS
	.align		4
.L_37:
        /*01e8*/ 	.byte	0x04, 0x05
        /*01ea*/ 	.short	(.L_39 - .L_38)
.L_38:
        /*01ec*/ 	.word	0x00000180
        /*01f0*/ 	.word	0x00000001
        /*01f4*/ 	.word	0x00000001


	//----- nvinfo : EIATTR_CRS_STACK_SIZE
	.align		4
.L_39:
        /*01f8*/ 	.byte	0x04, 0x1e
        /*01fa*/ 	.short	(.L_41 - .L_40)
.L_40:
        /*01fc*/ 	.word	0x00000000


	//----- nvinfo : EIATTR_CBANK_PARAM_SIZE
	.align		4
.L_41:
        /*0200*/ 	.byte	0x03, 0x19
        /*0202*/ 	.short	0x0470


	//----- nvinfo : EIATTR_PARAM_CBANK
	.align		4
        /*0204*/ 	.byte	0x04, 0x0a
        /*0206*/ 	.short	(.L_43 - .L_42)
	.align		4
.L_42:
        /*0208*/ 	.word	index@(.nv.constant0._ZN7cutlass13device_kernelINS_4gemm6kernel13GemmUniversalIN4cute5tupleIJiiiiEEENS1_10collective13CollectiveMmaINS1_34MainloopSm90TmaGmmaWarpSpecializedILi2ENS5_IJNS4_1CILi2EEENSA_ILi4EEENSA_ILi1EEEEEENS1_35KernelTmaWarpSpecializedCooperativeEEENS5_IJNSA_ILi256EEENSA_ILi128EEENSA_ILi64EEEEEEfNS5_IJlSD_lEEEfSL_NS4_8TiledMMAINS4_8MMA_AtomIJNS4_4SM904GMMA30MMA_64x128x8_F32TF32TF32_SS_TNILNSP_7ScaleInE1ELSR_1EEEEEENS4_6LayoutINS5_IJSB_SD_SD_EEENS5_IJSD_NSA_ILi0EEESW_EEEEENS5_IJNS4_10UnderscoreESZ_SZ_EEEEENS4_23SM90_TMA_LOAD_MULTICASTENS4_14ComposedLayoutINS4_7SwizzleILi3ELi4ELi3EEENS4_18smem_ptr_flag_bitsILi32EEENSU_INS5_IJNSA_ILi8EEENSA_ILi32EEEEEENS5_IJS19_SD_EEEEEEEvNS4_8identityES12_S1D_vS1E_EENS_8epilogue10collective6detail29Sm90TmaWarpSpecializedAdapterINS1H_15DefaultEpilogueIfSL_SL_NS1G_6thread17LinearCombinationIfLi1EffLNS1L_9ScaleType4KindE0ELNS_15FloatRoundStyleE2EfEENS1_15EpilogueDefaultEEEEEvvEEEEvNT_6ParamsE)
        /*020c*/ 	.short	0x0210
        /*020e*/ 	.short	0x0470


	//----- nvinfo : EIATTR_SW_WAR
	.align		4
.L_43:
        /*0210*/ 	.byte	0x04, 0x36
        /*0212*/ 	.short	(.L_45 - .L_44)
.L_44:
        /*0214*/ 	.word	0x00000008
.L_45:


//--------------------- .nv.callgraph             --------------------------
	.section	.nv.callgraph,"",@"SHT_CUDA_CALLGRAPH"
	.align	4
	.sectionentsize	8
	.align		4
        /*0000*/ 	.word	0x00000000
	.align		4
        /*0004*/ 	.word	0xffffffff
	.align		4
        /*0008*/ 	.word	index@(_ZN7cutlass13device_kernelINS_4gemm6kernel13GemmUniversalIN4cute5tupleIJiiiiEEENS1_10collective13CollectiveMmaINS1_34MainloopSm90TmaGmmaWarpSpecializedILi2ENS5_IJNS4_1CILi2EEENSA_ILi4EEENSA_ILi1EEEEEENS1_35KernelTmaWarpSpecializedCooperativeEEENS5_IJNSA_ILi256EEENSA_ILi128EEENSA_ILi64EEEEEEfNS5_IJlSD_lEEEfSL_NS4_8TiledMMAINS4_8MMA_AtomIJNS4_4SM904GMMA30MMA_64x128x8_F32TF32TF32_SS_TNILNSP_7ScaleInE1ELSR_1EEEEEENS4_6LayoutINS5_IJSB_SD_SD_EEENS5_IJSD_NSA_ILi0EEESW_EEEEENS5_IJNS4_10UnderscoreESZ_SZ_EEEEENS4_23SM90_TMA_LOAD_MULTICASTENS4_14ComposedLayoutINS4_7SwizzleILi3ELi4ELi3EEENS4_18smem_ptr_flag_bitsILi32EEENSU_INS5_IJNSA_ILi8EEENSA_ILi32EEEEEENS5_IJS19_SD_EEEEEEEvNS4_8identityES12_S1D_vS1E_EENS_8epilogue10collective6detail29Sm90TmaWarpSpecializedAdapterINS1H_15DefaultEpilogueIfSL_SL_NS1G_6thread17LinearCombinationIfLi1EffLNS1L_9ScaleType4KindE0ELNS_15FloatRoundStyleE2EfEENS1_15EpilogueDefaultEEEEEvvEEEEvNT_6ParamsE)
	.align		4
        /*000c*/ 	.word	index@(__assertfail)
	.align		4
        /*0010*/ 	.word	0x00000000
	.align		4
        /*0014*/ 	.word	0xfffffffe
	.align		4
        /*0018*/ 	.word	0x00000000
	.align		4
        /*001c*/ 	.word	0xfffffffd
	.align		4
        /*0020*/ 	.word	0x00000000
	.align		4
        /*0024*/ 	.word	0xfffffffc


//--------------------- .nv.constant4             --------------------------
	.section	.nv.constant4,"a",@progbits
	.align	8
	.align		8
.nv.constant4:
        /*0000*/ 	.dword	__assertfail
	.align		8
        /*0008*/ 	.dword	__unnamed_1
	.align		8
        /*0010*/ 	.dword	_ZN40_INTERNAL_020ae5c6_4_k_cu_10b4529b_244954cuda3std3__45__cpo5beginE
	.align		8
        /*0018*/ 	.dword	_ZN40_INTERNAL_020ae5c6_4_k_cu_10b4529b_244954cuda3std3__45__cpo3endE
	.align		8
        /*0020*/ 	.dword	_ZN40_INTERNAL_020ae5c6_4_k_cu_10b4529b_244954cuda3std3__45__cpo6cbeginE
	.align		8
        /*0028*/ 	.dword	_ZN40_INTERNAL_020ae5c6_4_k_cu_10b4529b_244954cuda3std3__45__cpo4cendE
	.align		8
        /*0030*/ 	.dword	_ZN40_INTERNAL_020ae5c6_4_k_cu_10b4529b_244954cuda3std3__442_GLOBAL__N__020ae5c6_4_k_cu_10b4529b_244956ignoreE
	.align		8
        /*0038*/ 	.dword	_ZN40_INTERNAL_020ae5c6_4_k_cu_10b4529b_244954cuda3std3__419piecewise_constructE
	.align		8
        /*0040*/ 	.dword	_ZN40_INTERNAL_020ae5c6_4_k_cu_10b4529b_244954cuda3std3__48in_placeE
	.align		8
        /*0048*/ 	.dword	_ZN40_INTERNAL_020ae5c6_4_k_cu_10b4529b_244954cuda3std6ranges3__45__cpo4swapE
	.align		8
        /*0050*/ 	.dword	_ZN40_INTERNAL_020ae5c6_4_k_cu_10b4529b_244954cuda3std6ranges3__45__cpo9iter_moveE
	.align		8
        /*0058*/ 	.dword	_ZN40_INTERNAL_020ae5c6_4_k_cu_10b4529b_244954cute7productE
	.align		8
        /*0060*/ 	.dword	_ZN40_INTERNAL_020ae5c6_4_k_cu_10b4529b_244954cute1_E
	.align		8
        /*0068*/ 	.dword	$str$22
	.align		8
        /*0070*/ 	.dword	$str$23


//--------------------- .text._ZN7cutlass13device_kernelINS_4gemm6kernel13GemmUniversalIN4cute5tupleIJiiiiEEENS1_10collective13CollectiveMmaINS1_34MainloopSm90TmaGmmaWarpSpecializedILi2ENS5_IJNS4_1CILi2EEENSA_ILi4EEENSA_ILi1EEEEEENS1_35KernelTmaWarpSpecializedCooperativeEEENS5_IJNSA_ILi256EEENSA_ILi128EEENSA_ILi64EEEEEEfNS5_IJlSD_lEEEfSL_NS4_8TiledMMAINS4_8MMA_AtomIJNS4_4SM904GMMA30MMA_64x128x8_F32TF32TF32_SS_TNILNSP_7ScaleInE1ELSR_1EEEEEENS4_6LayoutINS5_IJSB_SD_SD_EEENS5_IJSD_NSA_ILi0EEESW_EEEEENS5_IJNS4_10UnderscoreESZ_SZ_EEEEENS4_23SM90_TMA_LOAD_MULTICASTENS4_14ComposedLayoutINS4_7SwizzleILi3ELi4ELi3EEENS4_18smem_ptr_flag_bitsILi32EEENSU_INS5_IJNSA_ILi8EEENSA_ILi32EEEEEENS5_IJS19_SD_EEEEEEEvNS4_8identityES12_S1D_vS1E_EENS_8epilogue10collective6detail29Sm90TmaWarpSpecializedAdapterINS1H_15DefaultEpilogueIfSL_SL_NS1G_6thread17LinearCombinationIfLi1EffLNS1L_9ScaleType4KindE0ELNS_15FloatRoundStyleE2EfEENS1_15EpilogueDefaultEEEEEvvEEEEvNT_6ParamsE --------------------------
	.section	.text._ZN7cutlass13device_kernelINS_4gemm6kernel13GemmUniversalIN4cute5tupleIJiiiiEEENS1_10collective13CollectiveMmaINS1_34MainloopSm90TmaGmmaWarpSpecializedILi2ENS5_IJNS4_1CILi2EEENSA_ILi4EEENSA_ILi1EEEEEENS1_35KernelTmaWarpSpecializedCooperativeEEENS5_IJNSA_ILi256EEENSA_ILi128EEENSA_ILi64EEEEEEfNS5_IJlSD_lEEEfSL_NS4_8TiledMMAINS4_8MMA_AtomIJNS4_4SM904GMMA30MMA_64x128x8_F32TF32TF32_SS_TNILNSP_7ScaleInE1ELSR_1EEEEEENS4_6LayoutINS5_IJSB_SD_SD_EEENS5_IJSD_NSA_ILi0EEESW_EEEEENS5_IJNS4_10UnderscoreESZ_SZ_EEEEENS4_23SM90_TMA_LOAD_MULTICASTENS4_14ComposedLayoutINS4_7SwizzleILi3ELi4ELi3EEENS4_18smem_ptr_flag_bitsILi32EEENSU_INS5_IJNSA_ILi8EEENSA_ILi32EEEEEENS5_IJS19_SD_EEEEEEEvNS4_8identityES12_S1D_vS1E_EENS_8epilogue10collective6detail29Sm90TmaWarpSpecializedAdapterINS1H_15DefaultEpilogueIfSL_SL_NS1G_6thread17LinearCombinationIfLi1EffLNS1L_9ScaleType4KindE0ELNS_15FloatRoundStyleE2EfEENS1_15EpilogueDefaultEEEEEvvEEEEvNT_6ParamsE,"ax",@progbits
	.align	128
.text._ZN7cutlass13device_kernelINS_4gemm6kernel13GemmUniversalIN4cute5tupleIJiiiiEEENS1_10collective13CollectiveMmaINS1_34MainloopSm90TmaGmmaWarpSpecializedILi2ENS5_IJNS4_1CILi2EEENSA_ILi4EEENSA_ILi1EEEEEENS1_35KernelTmaWarpSpecializedCooperativeEEENS5_IJNSA_ILi256EEENSA_ILi128EEENSA_ILi64EEEEEEfNS5_IJlSD_lEEEfSL_NS4_8TiledMMAINS4_8MMA_AtomIJNS4_4SM904GMMA30MMA_64x128x8_F32TF32TF32_SS_TNILNSP_7ScaleInE1ELSR_1EEEEEENS4_6LayoutINS5_IJSB_SD_SD_EEENS5_IJSD_NSA_ILi0EEESW_EEEEENS5_IJNS4_10UnderscoreESZ_SZ_EEEEENS4_23SM90_TMA_LOAD_MULTICASTENS4_14ComposedLayoutINS4_7SwizzleILi3ELi4ELi3EEENS4_18smem_ptr_flag_bitsILi32EEENSU_INS5_IJNSA_ILi8EEENSA_ILi32EEEEEENS5_IJS19_SD_EEEEEEEvNS4_8identityES12_S1D_vS1E_EENS_8epilogue10collective6detail29Sm90TmaWarpSpecializedAdapterINS1H_15DefaultEpilogueIfSL_SL_NS1G_6thread17LinearCombinationIfLi1EffLNS1L_9ScaleType4KindE0ELNS_15FloatRoundStyleE2EfEENS1_15EpilogueDefaultEEEEEvvEEEEvNT_6ParamsE:
        .type           _ZN7cutlass13device_kernelINS_4gemm6kernel13GemmUniversalIN4cute5tupleIJiiiiEEENS1_10collective13CollectiveMmaINS1_34MainloopSm90TmaGmmaWarpSpecializedILi2ENS5_IJNS4_1CILi2EEENSA_ILi4EEENSA_ILi1EEEEEENS1_35KernelTmaWarpSpecializedCooperativeEEENS5_IJNSA_ILi256EEENSA_ILi128EEENSA_ILi64EEEEEEfNS5_IJlSD_lEEEfSL_NS4_8TiledMMAINS4_8MMA_AtomIJNS4_4SM904GMMA30MMA_64x128x8_F32TF32TF32_SS_TNILNSP_7ScaleInE1ELSR_1EEEEEENS4_6LayoutINS5_IJSB_SD_SD_EEENS5_IJSD_NSA_ILi0EEESW_EEEEENS5_IJNS4_10UnderscoreESZ_SZ_EEEEENS4_23SM90_TMA_LOAD_MULTICASTENS4_14ComposedLayoutINS4_7SwizzleILi3ELi4ELi3EEENS4_18smem_ptr_flag_bitsILi32EEENSU_INS5_IJNSA_ILi8EEENSA_ILi32EEEEEENS5_IJS19_SD_EEEEEEEvNS4_8identityES12_S1D_vS1E_EENS_8epilogue10collective6detail29Sm90TmaWarpSpecializedAdapterINS1H_15DefaultEpilogueIfSL_SL_NS1G_6thread17LinearCombinationIfLi1EffLNS1L_9ScaleType4KindE0ELNS_15FloatRoundStyleE2EfEENS1_15EpilogueDefaultEEEEEvvEEEEvNT_6ParamsE,@function
        .size           _ZN7cutlass13device_kernelINS_4gemm6kernel13GemmUniversalIN4cute5tupleIJiiiiEEENS1_10collective13CollectiveMmaINS1_34MainloopSm90TmaGmmaWarpSpecializedILi2ENS5_IJNS4_1CILi2EEENSA_ILi4EEENSA_ILi1EEEEEENS1_35KernelTmaWarpSpecializedCooperativeEEENS5_IJNSA_ILi256EEENSA_ILi128EEENSA_ILi64EEEEEEfNS5_IJlSD_lEEEfSL_NS4_8TiledMMAINS4_8MMA_AtomIJNS4_4SM904GMMA30MMA_64x128x8_F32TF32TF32_SS_TNILNSP_7ScaleInE1ELSR_1EEEEEENS4_6LayoutINS5_IJSB_SD_SD_EEENS5_IJSD_NSA_ILi0EEESW_EEEEENS5_IJNS4_10UnderscoreESZ_SZ_EEEEENS4_23SM90_TMA_LOAD_MULTICASTENS4_14ComposedLayoutINS4_7SwizzleILi3ELi4ELi3EEENS4_18smem_ptr_flag_bitsILi32EEENSU_INS5_IJNSA_ILi8EEENSA_ILi32EEEEEENS5_IJS19_SD_EEEEEEEvNS4_8identityES12_S1D_vS1E_EENS_8epilogue10collective6detail29Sm90TmaWarpSpecializedAdapterINS1H_15DefaultEpilogueIfSL_SL_NS1G_6thread17LinearCombinationIfLi1EffLNS1L_9ScaleType4KindE0ELNS_15FloatRoundStyleE2EfEENS1_15EpilogueDefaultEEEEEvvEEEEvNT_6ParamsE,(.L_x_319 - _ZN7cutlass13device_kernelINS_4gemm6kernel13GemmUniversalIN4cute5tupleIJiiiiEEENS1_10collective13CollectiveMmaINS1_34MainloopSm90TmaGmmaWarpSpecializedILi2ENS5_IJNS4_1CILi2EEENSA_ILi4EEENSA_ILi1EEEEEENS1_35KernelTmaWarpSpecializedCooperativeEEENS5_IJNSA_ILi256EEENSA_ILi128EEENSA_ILi64EEEEEEfNS5_IJlSD_lEEEfSL_NS4_8TiledMMAINS4_8MMA_AtomIJNS4_4SM904GMMA30MMA_64x128x8_F32TF32TF32_SS_TNILNSP_7ScaleInE1ELSR_1EEEEEENS4_6LayoutINS5_IJSB_SD_SD_EEENS5_IJSD_NSA_ILi0EEESW_EEEEENS5_IJNS4_10UnderscoreESZ_SZ_EEEEENS4_23SM90_TMA_LOAD_MULTICASTENS4_14ComposedLayoutINS4_7SwizzleILi3ELi4ELi3EEENS4_18smem_ptr_flag_bitsILi32EEENSU_INS5_IJNSA_ILi8EEENSA_ILi32EEEEEENS5_IJS19_SD_EEEEEEEvNS4_8identityES12_S1D_vS1E_EENS_8epilogue10collective6detail29Sm90TmaWarpSpecializedAdapterINS1H_15DefaultEpilogueIfSL_SL_NS1G_6thread17LinearCombinationIfLi1EffLNS1L_9ScaleType4KindE0ELNS_15FloatRoundStyleE2EfEENS1_15EpilogueDefaultEEEEEvvEEEEvNT_6ParamsE)
        .other          _ZN7cutlass13device_kernelINS_4gemm6kernel13GemmUniversalIN4cute5tupleIJiiiiEEENS1_10collective13CollectiveMmaINS1_34MainloopSm90TmaGmmaWarpSpecializedILi2ENS5_IJNS4_1CILi2EEENSA_ILi4EEENSA_ILi1EEEEEENS1_35KernelTmaWarpSpecializedCooperativeEEENS5_IJNSA_ILi256EEENSA_ILi128EEENSA_ILi64EEEEEEfNS5_IJlSD_lEEEfSL_NS4_8TiledMMAINS4_8MMA_AtomIJNS4_4SM904GMMA30MMA_64x128x8_F32TF32TF32_SS_TNILNSP_7ScaleInE1ELSR_1EEEEEENS4_6LayoutINS5_IJSB_SD_SD_EEENS5_IJSD_NSA_ILi0EEESW_EEEEENS5_IJNS4_10UnderscoreESZ_SZ_EEEEENS4_23SM90_TMA_LOAD_MULTICASTENS4_14ComposedLayoutINS4_7SwizzleILi3ELi4ELi3EEENS4_18smem_ptr_flag_bitsILi32EEENSU_INS5_IJNSA_ILi8EEENSA_ILi32EEEEEENS5_IJS19_SD_EEEEEEEvNS4_8identityES12_S1D_vS1E_EENS_8epilogue10collective6detail29Sm90TmaWarpSpecializedAdapterINS1H_15DefaultEpilogueIfSL_SL_NS1G_6thread17LinearCombinationIfLi1EffLNS1L_9ScaleType4KindE0ELNS_15FloatRoundStyleE2EfEENS1_15EpilogueDefaultEEEEEvvEEEEvNT_6ParamsE,@"STO_CUDA_ENTRY STV_DEFAULT"
_ZN7cutlass13device_kernelINS_4gemm6kernel13GemmUniversalIN4cute5tupleIJiiiiEEENS1_10collective13CollectiveMmaINS1_34MainloopSm90TmaGmmaWarpSpecializedILi2ENS5_IJNS4_1CILi2EEENSA_ILi4EEENSA_ILi1EEEEEENS1_35KernelTmaWarpSpecializedCooperativeEEENS5_IJNSA_ILi256EEENSA_ILi128EEENSA_ILi64EEEEEEfNS5_IJlSD_lEEEfSL_NS4_8TiledMMAINS4_8MMA_AtomIJNS4_4SM904GMMA30MMA_64x128x8_F32TF32TF32_SS_TNILNSP_7ScaleInE1ELSR_1EEEEEENS4_6LayoutINS5_IJSB_SD_SD_EEENS5_IJSD_NSA_ILi0EEESW_EEEEENS5_IJNS4_10UnderscoreESZ_SZ_EEEEENS4_23SM90_TMA_LOAD_MULTICASTENS4_14ComposedLayoutINS4_7SwizzleILi3ELi4ELi3EEENS4_18smem_ptr_flag_bitsILi32EEENSU_INS5_IJNSA_ILi8EEENSA_ILi32EEEEEENS5_IJS19_SD_EEEEEEEvNS4_8identityES12_S1D_vS1E_EENS_8epilogue10collective6detail29Sm90TmaWarpSpecializedAdapterINS1H_15DefaultEpilogueIfSL_SL_NS1G_6thread17LinearCombinationIfLi1EffLNS1L_9ScaleType4KindE0ELNS_15FloatRoundStyleE2EfEENS1_15EpilogueDefaultEEEEEvvEEEEvNT_6ParamsE:
[----:B------:R-:W0:Y:S01]  /*0000*/  LDC R1, c[0x0][0x28] ;  /* 0x00000a00ff017b82 */ /* 0x000e220000000800 */
[----:B------:R-:W1:Y:S01]  /*0010*/  S2R R18, SR_TID.X ;  /* 0x0000000000127919 */ /* 0x000e620000002100 */
[----:B------:R-:W-:Y:S01]  /*0020*/  ELECT P0, URZ, PT ;  /* 0x00000000003f782f */ /* 0x000fe20003800000 */
[----:B------:R-:W-:Y:S01]  /*0030*/  BSSY B0, `(.L_x_0) ;  /* 0x000000f000007945 */ /* 0x000fe20003800000 */
[--C-:B-1----:R-:W-:Y:S02]  /*0040*/  SHF.R.U32.HI R0, RZ, 0x5, R18.reuse ;  /* 0x00000005ff007819 */ /* 0x102fe40000011612 */
[----:B------:R-:W-:-:S03]  /*0050*/  SHF.R.U32.HI R3, RZ, 0x7, R18 ;  /* 0x00000007ff037819 */ /* 0x000fc60000011612 */
[----:B------:R-:W1:Y:S04]  /*0060*/  SHFL.IDX PT, R2, R0, RZ, 0x1f ;  /* 0x00001fff00027589 */ /* 0x000e6800000e0000 */
[----:B------:R2:W3:Y:S01]  /*0070*/  SHFL.IDX PT, R5, R3, RZ, 0x1f ;  /* 0x00001fff03057589 */ /* 0x0004e200000e0000 */
[----:B-1----:R-:W-:-:S13]  /*0080*/  ISETP.NE.OR P0, PT, R2, RZ, !P0 ;  /* 0x000000ff0200720c */ /* 0x002fda0004705670 */
[----:B0-23--:R-:W-:Y:S05]  /*0090*/  @P0 BRA `(.L_x_1) ;  /* 0x0000000000200947 */ /* 0x00dfea0003800000 */
[----:B------:R-:W-:Y:S02]  /*00a0*/  ULDC.64 UR4, c[0x0][0x198] ;  /* 0x0000660000047ab9 */ /* 0x000fe40000000a00 */
[----:B------:R-:W-:Y:S02]  /*00b0*/  UIADD3 UR6, UP0, UR4, 0xf0, URZ ;  /* 0x000000f004067890 */ /* 0x000fe4000ff1e03f */
[----:B------:R-:W-:Y:S02]  /*00c0*/  UIADD3 UR4, UP1, UR4, 0x1f0, URZ ;  /* 0x000001f004047890 */ /* 0x000fe4000ff3e03f */
[----:B------:R-:W-:Y:S02]  /*00d0*/  UIADD3.X UR7, URZ, UR5, URZ, UP0, !UPT ;  /* 0x000000053f077290 */ /* 0x000fe400087fe43f */
[----:B------:R-:W-:-:S07]  /*00e0*/  UIADD3.X UR5, URZ, UR5, URZ, UP1, !UPT ;  /* 0x000000053f057290 */ /* 0x000fce0008ffe43f */
[----:B------:R0:W-:Y:S02]  /*00f0*/  UTMACCTL.PF [UR6] ;  /* 0x00000000060079b9 */ /* 0x0001e40008040000 */
[----:B------:R0:W-:Y:S02]  /*0100*/  UTMACCTL.PF [UR4] ;  /* 0x00000000040079b9 */ /* 0x0001e40008040000 */
[----:B0-----:R-:W-:Y:S01]  /*0110*/  NOP ;  /* 0x0000000000007918 */ /* 0x001fe20000000000 */
.L_x_1:
[----:B------:R-:W-:Y:S05]  /*0120*/  BSYNC B0 ;  /* 0x0000000000007941 */ /* 0x000fea0003800000 */
.L_x_0:
[----:B------:R-:W0:Y:S02]  /*0130*/  SHFL.IDX PT, R3, R0, RZ, 0x1f ;  /* 0x00001fff00037589 */ /* 0x000e2400000e0000 */
[----:B0-----:R-:W-:-:S13]  /*0140*/  ISETP.NE.AND P0, PT, R3, RZ, PT ;  /* 0x000000ff0300720c */ /* 0x001fda0003f05270 */
[----:B------:R-:W-:Y:S05]  /*0150*/  @P0 BRA `(.L_x_2) ;  /* 0x0000000000480947 */ /* 0x000fea0003800000 */
[----:B------:R-:W0:Y:S01]  /*0160*/  S2UR UR8, SR_CgaCtaId ;  /* 0x00000000000879c3 */ /* 0x000e220000008800 */
[----:B------:R-:W-:Y:S01]  /*0170*/  UMOV UR4, 0x400 ;  /* 0x0000040000047882 */ /* 0x000fe20000000000 */
[----:B------:R-:W-:Y:S01]  /*0180*/  UMOV UR5, 0x1 ;  /* 0x0000000100057882 */ /* 0x000fe20000000000 */
[----:B------:R-:W-:Y:S01]  /*0190*/  UMOV UR6, 0xa ;  /* 0x0000000a00067882 */ /* 0x000fe20000000000 */
[----:B------:R-:W-:Y:S01]  /*01a0*/  ELECT P0, URZ, PT ;  /* 0x00000000003f782f */ /* 0x000fe20003800000 */
[----:B------:R-:W-:-:S04]  /*01b0*/  UIADD3 UR6, -UR6, 0x100000, URZ ;  /* 0x0010000006067890 */ /* 0x000fc8000fffe13f */
[----:B------:R-:W-:Y:S02]  /*01c0*/  USHF.L.U32 UR7, UR6, 0xb, URZ ;  /* 0x0000000b06077899 */ /* 0x000fe4000800063f */
[----:B------:R-:W-:Y:S02]  /*01d0*/  USHF.L.U32 UR6, UR6, 0x1, URZ ;  /* 0x0000000106067899 */ /* 0x000fe4000800063f */
[----:B0-----:R-:W-:Y:S02]  /*01e0*/  ULEA UR8, UR8, UR4, 0x18 ;  /* 0x0000000408087291 */ /* 0x001fe4000f8ec03f */
[----:B------:R-:W-:-:S04]  /*01f0*/  UIADD3 UR4, -UR5, 0x100000, URZ ;  /* 0x0010000005047890 */ /* 0x000fc8000fffe13f */
[----:B------:R-:W-:Y:S02]  /*0200*/  USHF.L.U32 UR5, UR4, 0xb, URZ ;  /* 0x0000000b04057899 */ /* 0x000fe4000800063f */
[----:B------:R-:W-:Y:S01]  /*0210*/  USHF.L.U32 UR4, UR4, 0x1, URZ ;  /* 0x0000000104047899 */ /* 0x000fe2000800063f */
[----:B------:R-:W0:Y:S11]  /*0220*/  FENCE.VIEW.ASYNC.S ;  /* 0x00000000000073c6 */ /* 0x000e360000000000 */
[----:B0-----:R0:W1:Y:S01]  /*0230*/  SYNCS.EXCH.64 URZ, [UR8], UR4 ;  /* 0x00000004083f75b2 */ /* 0x0010620008000100 */
[----:B------:R0:W2:Y:S01]  /*0240*/  SYNCS.EXCH.64 URZ, [UR8+0x10], UR6 ;  /* 0x00001006083f75b2 */ /* 0x0000a20008000100 */
[----:B------:R0:W3:Y:S01]  /*0250*/  SYNCS.EXCH.64 URZ, [UR8+0x8], UR4 ;  /* 0x00000804083f75b2 */ /* 0x0000e20008000100 */
[----:B------:R0:W4:Y:S01]  /*0260*/  SYNCS.EXCH.64 URZ, [UR8+0x18], UR6 ;  /* 0x00001806083f75b2 */ /* 0x0001220008000100 */
[----:B------:R-:W-:Y:S01]  /*0270*/  NOP ;  /* 0x0000000000007918 */ /* 0x000fe20000000000 */
.L_x_2:
[----:B------:R-:W-:Y:S01]  /*0280*/  SHF.R.S32.HI R7, RZ, 0x1f, R18 ;  /* 0x0000001fff077819 */ /* 0x000fe20000011412 */
[----:B------:R-:W5:Y:S01]  /*0290*/  SHFL.IDX PT, R0, R0, RZ, 0x1f ;  /* 0x00001fff00007589 */ /* 0x000f6200000e0000 */
[----:B0-----:R-:W0:Y:S01]  /*02a0*/  S2UR UR8, SR_CTAID.X ;  /* 0x00000000000879c3 */ /* 0x001e220000002500 */
[----:B------:R-:W-:Y:S02]  /*02b0*/  ELECT P0, URZ, PT ;  /* 0x00000000003f782f */ /* 0x000fe40003800000 */
[----:B------:R-:W-:Y:S01]  /*02c0*/  LEA.HI R7, R7, R18, RZ, 0x7 ;  /* 0x0000001207077211 */ /* 0x000fe200078f38ff */
[----:B------:R-:W1:Y:S01]  /*02d0*/  S2R R4, SR_CTAID.Y ;  /* 0x0000000000047919 */ /* 0x000e620000002600 */
[----:B------:R-:W-:Y:S01]  /*02e0*/  SHF.R.S32.HI R8, RZ, 0x1f, R3 ;  /* 0x0000001fff087819 */ /* 0x000fe20000011403 */
[----:B------:R-:W-:Y:S01]  /*02f0*/  ULDC UR4, c[0x0][0x150] ;  /* 0x0000540000047ab9 */ /* 0x000fe20000000800 */
[----:B------:R-:W-:Y:S01]  /*0300*/  LOP3.LUT R7, R7, 0xffffff80, RZ, 0xc0, !PT ;  /* 0xffffff8007077812 */ /* 0x000fe200078ec0ff */
[----:B------:R-:W-:Y:S01]  /*0310*/  NOP ;  /* 0x0000000000007918 */ /* 0x000fe20000000000 */
[----:B------:R-:W-:Y:S01]  /*0320*/  LEA.HI R8, R8, R3, RZ, 0x2 ;  /* 0x0000000308087211 */ /* 0x000fe200078f10ff */
[----:B------:R-:W2:Y:S01]  /*0330*/  LDC R10, c[0x0][0x144] ;  /* 0x00005100ff0a7b82 */ /* 0x000ea20000000800 */
[----:B------:R-:W-:Y:S01]  /*0340*/  NOP ;  /* 0x0000000000007918 */ /* 0x000fe20000000000 */
[----:B------:R-:W-:Y:S01]  /*0350*/  IMAD.IADD R6, R18, 0x1, -R7 ;  /* 0x0000000112067824 */ /* 0x000fe200078e0a07 */
[----:B------:R-:W-:Y:S01]  /*0360*/  LOP3.LUT R8, R8, 0x3ffffffc, RZ, 0xc0, !PT ;  /* 0x3ffffffc08087812 */ /* 0x000fe200078ec0ff */
[----:B------:R-:W-:Y:S01]  /*0370*/  IMAD.MOV.U32 R22, RZ, RZ, 0x1 ;  /* 0x00000001ff167424 */ /* 0x000fe200078e00ff */
[----:B------:R-:W-:-:S02]  /*0380*/  ISETP.NE.AND P3, PT, R5, RZ, PT ;  /* 0x000000ff0500720c */ /* 0x000fc40003f65270 */
[----:B------:R-:W-:Y:S01]  /*0390*/  SHF.R.S32.HI R7, RZ, 0x1f, R6 ;  /* 0x0000001fff077819 */ /* 0x000fe20000011406 */
[----:B------:R-:W3:Y:S01]  /*03a0*/  LDC R13, c[0x0][0x140] ;  /* 0x00005000ff0d7b82 */ /* 0x000ee20000000800 */
[----:B------:R-:W-:Y:S02]  /*03b0*/  IADD3 R8, R3, -R8, RZ ;  /* 0x8000000803087210 */ /* 0x000fe40007ffe0ff */
[----:B------:R-:W-:Y:S02]  /*03c0*/  LEA.HI R7, R7, R6, RZ, 0x3 ;  /* 0x0000000607077211 */ /* 0x000fe400078f18ff */
[----:B-----5:R-:W-:Y:S02]  /*03d0*/  ISETP.NE.OR P0, PT, R0, RZ, !P0 ;  /* 0x000000ff0000720c */ /* 0x020fe40004705670 */
[----:B------:R-:W-:Y:S02]  /*03e0*/  SHF.R.S32.HI R0, RZ, 0x3, R7 ;  /* 0x00000003ff007819 */ /* 0x000fe40000011407 */
[----:B0-----:R-:W-:-:S02]  /*03f0*/  I2FP.F32.U32 R9, UR8 ;  /* 0x0000000800097c45 */ /* 0x001fc40008201000 */
[----:B------:R-:W-:-:S03]  /*0400*/  SHF.R.S32.HI R7, RZ, 0x1f, R7 ;  /* 0x0000001fff077819 */ /* 0x000fc60000011407 */
[----:B------:R-:W-:Y:S01]  /*0410*/  FMUL R9, R9, UR4 ;  /* 0x0000000409097c20 */ /* 0x000fe20008400000 */
[----:B------:R-:W-:Y:S01]  /*0420*/  LEA.HI R7, R7, R0, RZ, 0x2 ;  /* 0x0000000007077211 */ /* 0x000fe200078f10ff */
[----:B------:R-:W-:Y:S01]  /*0430*/  ULDC UR4, c[0x0][0x154] ;  /* 0x0000550000047ab9 */ /* 0x000fe20000000800 */
[----:B-1----:R-:W-:Y:S01]  /*0440*/  I2FP.F32.U32 R3, R4 ;  /* 0x0000000400037245 */ /* 0x002fe20000201000 */
[----:B------:R-:W-:Y:S01]  /*0450*/  VOTEU.ALL UP0, P0 ;  /* 0x00000000003f7886 */ /* 0x000fe20000000000 */
[----:B------:R-:W-:Y:S01]  /*0460*/  LOP3.LUT R7, R7, 0xfffffffc, RZ, 0xc0, !PT ;  /* 0xfffffffc07077812 */ /* 0x000fe200078ec0ff */
[----:B------:R-:W0:Y:S01]  /*0470*/  F2I.U32.TRUNC.NTZ R9, R9 ;  /* 0x0000000900097305 */ /* 0x000e22000020f000 */
[----:B------:R-:W-:Y:S01]  /*0480*/  VOTEU.ALL UP1, P0 ;  /* 0x00000000003f7886 */ /* 0x000fe20000020000 */
[----:B------:R-:W-:Y:S01]  /*0490*/  FMUL R12, R3, UR4 ;  /* 0x00000004030c7c20 */ /* 0x000fe20008400000 */
[----:B------:R-:W1:Y:S01]  /*04a0*/  @!UP0 S2UR UR7, SR_CgaCtaId ;  /* 0x00000000000789c3 */ /* 0x000e620000008800 */
[----:B------:R-:W-:Y:S01]  /*04b0*/  IMAD.IADD R7, R0, 0x1, -R7 ;  /* 0x0000000100077824 */ /* 0x000fe200078e0a07 */
[----:B------:R-:W-:Y:S01]  /*04c0*/  UMOV UR4, 0x20 ;  /* 0x0000002000047882 */ /* 0x000fe20000000000 */
[----:B------:R-:W-:Y:S01]  /*04d0*/  @!UP0 UMOV UR6, 0x400 ;  /* 0x0000040000068882 */ /* 0x000fe20000000000 */
[----:B------:R-:W-:-:S04]  /*04e0*/  @!UP0 UIADD3 UR4, -UR4, 0x100000, URZ ;  /* 0x0010000004048890 */ /* 0x000fc8000fffe13f */
[----:B------:R-:W-:Y:S02]  /*04f0*/  @!UP0 USHF.L.U32 UR5, UR4, 0xb, URZ ;  /* 0x0000000b04058899 */ /* 0x000fe4000800063f */
[----:B------:R-:W-:Y:S01]  /*0500*/  @!UP0 USHF.L.U32 UR4, UR4, 0x1, URZ ;  /* 0x0000000104048899 */ /* 0x000fe2000800063f */
[----:B------:R-:W-:Y:S01]  /*0510*/  IMAD R8, R8, 0x4, R7 ;  /* 0x0000000408087824 */ /* 0x000fe200078e0207 */
[----:B------:R-:W5:Y:S01]  /*0520*/  F2I.U32.TRUNC.NTZ R12, R12 ;  /* 0x0000000c000c7305 */ /* 0x000f62000020f000 */
[----:B---3--:R-:W-:Y:S01]  /*0530*/  ISETP.EQ.U32.AND P2, PT, R13, 0x1, PT ;  /* 0x000000010d00780c */ /* 0x008fe20003f42070 */
[----:B------:R-:W3:Y:S02]  /*0540*/  LDC R7, c[0x0][0x148] ;  /* 0x00005200ff077b82 */ /* 0x000ee40000000800 */
[----:B------:R-:W-:Y:S01]  /*0550*/  LEA.HI R0, R8, R8, RZ, 0x1 ;  /* 0x0000000808007211 */ /* 0x000fe200078f08ff */
[----:B0-----:R-:W-:Y:S01]  /*0560*/  IMAD.MOV R15, RZ, RZ, -R9 ;  /* 0x000000ffff0f7224 */ /* 0x001fe200078e0a09 */
[----:B------:R-:W-:-:S02]  /*0570*/  SHF.R.S32.HI R9, RZ, 0x1f, R2 ;  /* 0x0000001fff097819 */ /* 0x000fc40000011402 */
[----:B------:R-:W-:Y:S01]  /*0580*/  LOP3.LUT R11, R0, 0xfffffffe, RZ, 0xc0, !PT ;  /* 0xfffffffe000b7812 */ /* 0x000fe200078ec0ff */
[----:B--2---:R-:W-:Y:S01]  /*0590*/  IMAD R3, R10, R15, UR8 ;  /* 0x000000080a037e24 */ /* 0x004fe2000f8e020f */
[----:B------:R-:W-:Y:S02]  /*05a0*/  LEA.HI R9, R9, R2, RZ, 0x2 ;  /* 0x0000000209097211 */ /* 0x000fe400078f10ff */
[C---:B------:R-:W-:Y:S01]  /*05b0*/  IADD3 R0, R8.reuse, -R11, RZ ;  /* 0x8000000b08007210 */ /* 0x040fe20007ffe0ff */
[----:B------:R-:W-:Y:S01]  /*05c0*/  IMAD.SHL.U32 R11, R8, 0x4, RZ ;  /* 0x00000004080b7824 */ /* 0x000fe200078e00ff */
[----:B------:R-:W-:Y:S02]  /*05d0*/  LOP3.LUT R9, R9, 0xfffffffc, RZ, 0xc0, !PT ;  /* 0xfffffffc09097812 */ /* 0x000fe400078ec0ff */
[----:B------:R-:W-:Y:S01]  /*05e0*/  ISETP.NE.AND P4, PT, R0, R3, PT ;  /* 0x000000030000720c */ /* 0x000fe20003f85270 */
[----:B-1----:R-:W-:Y:S01]  /*05f0*/  @!UP0 ULEA UR6, UR7, UR6, 0x18 ;  /* 0x0000000607068291 */ /* 0x002fe2000f8ec03f */
[----:B------:R-:W-:Y:S01]  /*0600*/  LOP3.LUT R152, R8, 0xc, R11, 0x78, !PT ;  /* 0x0000000c08987812 */ /* 0x000fe200078e780b */
[----:B------:R-:W-:Y:S01]  /*0610*/  IMAD.IADD R0, R2, 0x1, -R9 ;  /* 0x0000000102007824 */ /* 0x000fe200078e0a09 */
[----:B-----5:R-:W-:Y:S01]  /*0620*/  IADD3 R20, -R12, RZ, RZ ;  /* 0x000000ff0c147210 */ /* 0x020fe20007ffe1ff */
[----:B------:R-:W-:Y:S01]  /*0630*/  VOTEU.ALL UP0, P0 ;  /* 0x00000000003f7886 */ /* 0x000fe20000000000 */
[----:B------:R-:W-:Y:S01]  /*0640*/  LOP3.LUT P0, RZ, R6, 0x7, RZ, 0xc0, !PT ;  /* 0x0000000706ff7812 */ /* 0x000fe2000780c0ff */
[----:B------:R-:W-:Y:S01]  /*0650*/  VIADD R6, R5, 0xffffffff ;  /* 0xffffffff05067836 */ /* 0x000fe20000000000 */
[----:B------:R-:W-:Y:S01]  /*0660*/  ISETP.NE.AND P1, PT, R0, 0x3, PT ;  /* 0x000000030000780c */ /* 0x000fe20003f25270 */
[----:B---3--:R-:W-:Y:S01]  /*0670*/  IMAD R9, R7, R20, R4 ;  /* 0x0000001407097224 */ /* 0x008fe200078e0204 */
[----:B------:R-:W-:-:S02]  /*0680*/  ISETP.LT.U32.AND P0, PT, R152, 0x8, !P0 ;  /* 0x000000089800780c */ /* 0x000fc40004701070 */
[----:B------:R-:W-:Y:S01]  /*0690*/  ISETP.EQ.OR P1, PT, R0, RZ, !P1 ;  /* 0x000000ff0000720c */ /* 0x000fe20004f22670 */
[----:B------:R-:W0:Y:S02]  /*06a0*/  FENCE.VIEW.ASYNC.S ;  /* 0x00000000000073c6 */ /* 0x000e240000000000 */
[----:B0-----:R0:W1:Y:S01]  /*06b0*/  @!UP0 SYNCS.EXCH.64 URZ, [UR6+0x30], UR4 ;  /* 0x00003004063f85b2 */ /* 0x0010620008000100 */
[----:B------:R-:W-:Y:S02]  /*06c0*/  @P4 LEA.HI R2, R152, R152, RZ, 0x1 ;  /* 0x0000009898024211 */ /* 0x000fe400078f08ff */
[----:B------:R-:W-:Y:S02]  /*06d0*/  ISETP.EQ.AND P1, PT, R5, RZ, P1 ;  /* 0x000000ff0500720c */ /* 0x000fe40000f22270 */
[----:B------:R-:W-:Y:S02]  /*06e0*/  @P4 SHF.R.S32.HI R2, RZ, 0x1, R2 ;  /* 0x00000001ff024819 */ /* 0x000fe40000011402 */
[----:B------:R-:W-:-:S02]  /*06f0*/  ISETP.GE.U32.AND P6, PT, R6, 0x2, PT ;  /* 0x000000020600780c */ /* 0x000fc40003fc6070 */
[----:B------:R-:W-:Y:S02]  /*0700*/  @P4 ISETP.NE.AND P5, PT, R2, R9, PT ;  /* 0x000000090200420c */ /* 0x000fe40003fa5270 */
[----:B------:R-:W-:Y:S02]  /*0710*/  SEL R9, RZ, 0x1, !P0 ;  /* 0x00000001ff097807 */ /* 0x000fe40004000000 */
[----:B------:R-:W-:Y:S02]  /*0720*/  @P4 SEL R22, RZ, 0x1, P5 ;  /* 0x00000001ff164807 */ /* 0x000fe40002800000 */
[----:B------:R-:W-:Y:S01]  /*0730*/  SEL R19, RZ, 0x1, !P1 ;  /* 0x00000001ff137807 */ /* 0x000fe20004800000 */
[----:B------:R0:W2:Y:S01]  /*0740*/  @!UP1 SYNCS.EXCH.64 URZ, [UR6+0x38], UR4 ;  /* 0x00003804063f95b2 */ /* 0x0000a20008000100 */
[----:B------:R-:W-:Y:S01]  /*0750*/  LOP3.LUT R22, R22, R9, RZ, 0xc0, !PT ;  /* 0x0000000916167212 */ /* 0x000fe200078ec0ff */
[----:B------:R-:W-:Y:S01]  /*0760*/  NOP ;  /* 0x0000000000007918 */ /* 0x000fe20000000000 */
[----:B------:R-:W-:Y:S01]  /*0770*/  SEL R19, R19, 0x2, P6 ;  /* 0x0000000213137807 */ /* 0x000fe20003000000 */
[----:B------:R-:W-:Y:S06]  /*0780*/  @!P2 BRA `(.L_x_3) ;  /* 0x000000000008a947 */ /* 0x000fec0003800000 */
[----:B-12-4-:R-:W-:Y:S01]  /*0790*/  UCGABAR_ARV ;  /* 0x00000000000079c7 */ /* 0x016fe20008000000 */
[----:B------:R-:W-:Y:S05]  /*07a0*/  BRA `(.L_x_4) ;  /* 0x0000000000047947 */ /* 0x000fea0003800000 */
.L_x_3:
[----:B-12-4-:R-:W-:Y:S01]  /*07b0*/  NOP ;  /* 0x0000000000007918 */ /* 0x016fe20000000000 */
.L_x_4:
[----:B------:R-:W1:Y:S01]  /*07c0*/  LDC R2, c[0x0][0x65c] ;  /* 0x00019700ff027b82 */ /* 0x000e620000000800 */
[----:B------:R-:W-:Y:S02]  /*07d0*/  MOV R8, UR8 ;  /* 0x0000000800087c02 */ /* 0x000fe40008000f00 */
[----:B------:R-:W-:Y:S02]  /*07e0*/  MOV R9, RZ ;  /* 0x000000ff00097202 */ /* 0x000fe40000000f00 */
[----:B-1----:R-:W-:-:S04]  /*07f0*/  ISETP.NE.AND P1, PT, R2, 0x1, PT ;  /* 0x000000010200780c */ /* 0x002fc80003f25270 */
[----:B------:R-:W-:-:S09]  /*0800*/  P2R R5, PR, RZ, 0x2 ;  /* 0x00000002ff057803 */ /* 0x000fd20000000000 */
[----:B------:R-:W1:Y:S01]  /*0810*/  @P1 LDC R17, c[0x0][0x10] ;  /* 0x00000400ff111b82 */ /* 0x000e620000000800 */
[----:B------:R-:W-:Y:S02]  /*0820*/  @P1 IMAD.MOV.U32 R5, RZ, RZ, RZ ;  /* 0x000000ffff051224 */ /* 0x000fe400078e00ff */
[----:B------:R-:W-:-:S05]  /*0830*/  @P1 IMAD.MOV.U32 R13, RZ, RZ, RZ ;  /* 0x000000ffff0d1224 */ /* 0x000fca00078e00ff */
[----:B------:R-:W2:Y:S01]  /*0840*/  @!P1 LDC R11, c[0x0][0xc] ;  /* 0x00000300ff0b9b82 */ /* 0x000ea20000000800 */
[----:B-1----:R-:W-:-:S04]  /*0850*/  @P1 IMAD.WIDE.U32 R16, R17, UR8, R4 ;  /* 0x0000000811101c25 */ /* 0x002fc8000f8e0004 */
[----:B------:R-:W-:Y:S02]  /*0860*/  @P1 IMAD.IADD R17, R17, 0x1, R13 ;  /* 0x0000000111111824 */ /* 0x000fe400078e020d */
[----:B--2---:R-:W-:-:S04]  /*0870*/  @!P1 IMAD.WIDE.U32 R8, R4, R11, R8 ;  /* 0x0000000b04089225 */ /* 0x004fc800078e0008 */
[----:B------:R-:W-:Y:S01]  /*0880*/  @!P1 IMAD.MOV.U32 R16, RZ, RZ, R8 ;  /* 0x000000ffff109224 */ /* 0x000fe200078e0008 */
[----:B------:R-:W-:Y:S01]  /*0890*/  @!P1 MOV R17, R9 ;  /* 0x0000000900119202 */ /* 0x000fe20000000f00 */
[----:B------:R-:W-:Y:S06]  /*08a0*/  @!P2 BRA `(.L_x_5) ;  /* 0x00000000000ca947 */ /* 0x000fec0003800000 */
[----:B------:R-:W-:Y:S01]  /*08b0*/  UCGABAR_WAIT ;  /* 0x0000000000007dc7 */ /* 0x000fe20008000000 */
[----:B------:R-:W-:Y:S01]  /*08c0*/  CCTL.IVALL ;  /* 0x00000000ff00798f */ /* 0x000fe20002000000 */
[----:B------:R-:W-:Y:S05]  /*08d0*/  BRA `(.L_x_6) ;  /* 0x0000000000047947 */ /* 0x000fea0003800000 */
.L_x_5:
[----:B------:R-:W-:Y:S06]  /*08e0*/  BAR.SYNC.DEFER_BLOCKING 0x0 ;  /* 0x0000000000007b1d */ /* 0x000fec0000010000 */
.L_x_6:
[----:B------:R-:W-:Y:S05]  /*08f0*/  @!P3 BRA `(.L_x_7) ;  /* 0x0000008c0018b947 */ /* 0x000fea0003800000 */
[----:B------:R-:W-:-:S13]  /*0900*/  ISETP.GT.U32.AND P0, PT, R6, 0x1, PT ;  /* 0x000000010600780c */ /* 0x000fda0003f04070 */
[----:B0-----:R-:W-:Y:S05]  /*0910*/  @P0 EXIT ;  /* 0x000000000000094d */ /* 0x001fea0003800000 */
[----:B------:R-:W-:Y:S01]  /*0920*/  ULDC.64 UR4, c[0x0][0x650] ;  /* 0x0001940000047ab9 */ /* 0x000fe20000000a00 */
[----:B------:R-:W-:Y:S01]  /*0930*/  PRMT R0, RZ, 0x7610, R0 ;  /* 0x00007610ff007816 */ /* 0x000fe20000000000 */
[----:B------:R-:W-:Y:S01]  /*0940*/  IMAD.MOV.U32 R153, RZ, RZ, -0x1 ;  /* 0xffffffffff997424 */ /* 0x000fe200078e00ff */
[----:B------:R-:W-:Y:S01]  /*0950*/  ISETP.GE.U32.AND P0, PT, R16, UR4, PT ;  /* 0x0000000410007c0c */ /* 0x000fe2000bf06070 */
[----:B------:R-:W-:Y:S01]  /*0960*/  IMAD.MOV.U32 R154, RZ, RZ, -0x1 ;  /* 0xffffffffff9a7424 */ /* 0x000fe200078e00ff */
[----:B------:R-:W-:Y:S02]  /*0970*/  MOV R23, 0xffffffff ;  /* 0xffffffff00177802 */ /* 0x000fe40000000f00 */
[----:B------:R-:W-:-:S13]  /*0980*/  ISETP.GE.U32.AND.EX P0, PT, R17, UR5, PT, P0 ;  /* 0x0000000511007c0c */ /* 0x000fda000bf06100 */
[----:B------:R-:W-:Y:S05]  /*0990*/  @P0 BRA `(.L_x_8) ;  /* 0x00000004002c0947 */ /* 0x000fea0003800000 */
[----:B------:R-:W0:Y:S01]  /*09a0*/  LDC.64 R24, c[0x0][0x628] ;  /* 0x00018a00ff187b82 */ /* 0x000e220000000a00 */
[----:B------:R-:W-:Y:S02]  /*09b0*/  IMAD.MOV.U32 R8, RZ, RZ, R16 ;  /* 0x000000ffff087224 */ /* 0x000fe400078e0010 */
[----:B------:R-:W-:-:S05]  /*09c0*/  IMAD.MOV.U32 R9, RZ, RZ, R17 ;  /* 0x000000ffff097224 */ /* 0x000fca00078e0011 */
[----:B------:R-:W1:Y:S08]  /*09d0*/  LDC R0, c[0x0][0x630] ;  /* 0x00018c00ff007b82 */ /* 0x000e700000000800 */
[----:B------:R-:W2:Y:S01]  /*09e0*/  LDC.64 R26, c[0x0][0x620] ;  /* 0x00018800ff1a7b82 */ /* 0x000ea20000000a00 */
[----:B0-----:R-:W-:-:S04]  /*09f0*/  ISETP.NE.U32.AND P0, PT, R24, RZ, PT ;  /* 0x000000ff1800720c */ /* 0x001fc80003f05070 */
[----:B------:R-:W-:-:S13]  /*0a00*/  ISETP.NE.AND.EX P0, PT, R25, RZ, PT, P0 ;  /* 0x000000ff1900720c */ /* 0x000fda0003f05300 */
[----:B-12---:R-:W-:Y:S05]  /*0a10*/  @!P0 BRA `(.L_x_9) ;  /* 0x0000000000288947 */ /* 0x006fea0003800000 */
[----:B------:R-:W0:Y:S02]  /*0a20*/  LDC R13, c[0x0][0x634] ;  /* 0x00018d00ff0d7b82 */ /* 0x000e240000000800 */
[----:B0-----:R-:W-:-:S04]  /*0a30*/  IADD3 R13, P0, R16, R13, RZ ;  /* 0x0000000d100d7210 */ /* 0x001fc80007f1e0ff */
[----:B------:R-:W-:-:S05]  /*0a40*/  IADD3.X R15, RZ, R17, RZ, P0, !PT ;  /* 0x00000011ff0f7210 */ /* 0x000fca00007fe4ff */
[----:B------:R-:W-:-:S04]  /*0a50*/  IMAD.WIDE.U32 R8, R15, R24, RZ ;  /* 0x000000180f087225 */ /* 0x000fc800078e00ff */
[----:B------:R-:W-:-:S04]  /*0a60*/  IMAD.WIDE.U32 R10, P0, R13, R25, R8 ;  /* 0x000000190d0a7225 */ /* 0x000fc80007800008 */
[----:B------:R-:W-:-:S04]  /*0a70*/  IMAD.WIDE.U32 R8, R13, R24, RZ ;  /* 0x000000180d087225 */ /* 0x000fc800078e00ff */
[----:B------:R-:W-:Y:S01]  /*0a80*/  IMAD.X R13, RZ, RZ, RZ, P0 ;  /* 0x000000ffff0d7224 */ /* 0x000fe200000e06ff */
[----:B------:R-:W-:Y:S01]  /*0a90*/  IADD3 RZ, P0, R9, R10, RZ ;  /* 0x0000000a09ff7210 */ /* 0x000fe20007f1e0ff */
[----:B------:R-:W-:-:S04]  /*0aa0*/  IMAD.MOV.U32 R12, RZ, RZ, R11 ;  /* 0x000000ffff0c7224 */ /* 0x000fc800078e000b */
[----:B------:R-:W-:-:S08]  /*0ab0*/  IMAD.WIDE.U32.X R8, R15, R25, R12, P0 ;  /* 0x000000190f087225 */ /* 0x000fd000000e040c */
.L_x_9:
[----:B------:R-:W0:Y:S01]  /*0ac0*/  LDC.64 R24, c[0x0][0x640] ;  /* 0x00019000ff187b82 */ /* 0x000e220000000a00 */
[--C-:B------:R-:W-:Y:S01]  /*0ad0*/  SHF.R.U64 R28, R8, R0, R9.reuse ;  /* 0x00000000081c7219 */ /* 0x100fe20000001209 */
[----:B------:R-:W-:Y:S01]  /*0ae0*/  IMAD R30, R7, R20, R4 ;  /* 0x00000014071e7224 */ /* 0x000fe200078e0204 */
[----:B------:R-:W-:Y:S02]  /*0af0*/  SHF.R.U32.HI R0, RZ, R0, R9 ;  /* 0x00000000ff007219 */ /* 0x000fe40000011609 */
[----:B------:R-:W-:Y:S02]  /*0b00*/  IADD3 R5, P0, RZ, -R28, RZ ;  /* 0x8000001cff057210 */ /* 0x000fe40007f1e0ff */
[----:B------:R-:W-:Y:S01]  /*0b10*/  MOV R21, 0x1 ;  /* 0x0000000100157802 */ /* 0x000fe20000000f00 */
[----:B------:R-:W1:Y:S01]  /*0b20*/  LDC R6, c[0x0][0x618] ;  /* 0x00018600ff067b82 */ /* 0x000e620000000800 */
[----:B------:R-:W-:-:S05]  /*0b30*/  IADD3.X R9, RZ, ~R0, RZ, P0, !PT ;  /* 0x80000000ff097210 */ /* 0x000fca00007fe4ff */
[-C--:B------:R-:W-:Y:S02]  /*0b40*/  IMAD R0, R9, R26.reuse, RZ ;  /* 0x0000001a09007224 */ /* 0x080fe400078e02ff */
[----:B------:R-:W2:Y:S01]  /*0b50*/  LDC R11, c[0x0][0x608] ;  /* 0x00018200ff0b7b82 */ /* 0x000ea20000000800 */
[----:B------:R-:W-:-:S04]  /*0b60*/  IMAD.WIDE.U32 R8, R5, R26, R16 ;  /* 0x0000001a05087225 */ /* 0x000fc800078e0010 */
[----:B------:R-:W-:-:S03]  /*0b70*/  IMAD R5, R5, R27, R0 ;  /* 0x0000001b05057224 */ /* 0x000fc600078e0200 */
[----:B------:R-:W3:Y:S01]  /*0b80*/  LDC R12, c[0x0][0x658] ;  /* 0x00019600ff0c7b82 */ /* 0x000ee20000000800 */
[----:B0-----:R-:W-:Y:S01]  /*0b90*/  ISETP.NE.U32.AND P0, PT, R24, RZ, PT ;  /* 0x000000ff1800720c */ /* 0x001fe20003f05070 */
[----:B------:R-:W-:Y:S02]  /*0ba0*/  IMAD.IADD R5, R9, 0x1, R5 ;  /* 0x0000000109057824 */ /* 0x000fe400078e0205 */
[----:B------:R-:W-:Y:S01]  /*0bb0*/  IMAD.MOV.U32 R9, RZ, RZ, -0x1 ;  /* 0xffffffffff097424 */ /* 0x000fe200078e00ff */
[----:B------:R-:W-:-:S03]  /*0bc0*/  ISETP.NE.AND.EX P0, PT, R25, RZ, PT, P0 ;  /* 0x000000ff1900720c */ /* 0x000fc60003f05300 */
[----:B------:R-:W0:Y:S01]  /*0bd0*/  LDC R15, c[0x0][0x600] ;  /* 0x00018000ff0f7b82 */ /* 0x000e220000000800 */
[-CC-:B-1----:R-:W-:Y:S02]  /*0be0*/  SHF.R.U64 R13, R8, R6.reuse, R5.reuse ;  /* 0x00000006080d7219 */ /* 0x182fe40000001205 */
[----:B------:R-:W-:-:S05]  /*0bf0*/  SHF.R.U32.HI R0, RZ, R6, R5 ;  /* 0x00000006ff007219 */ /* 0x000fca0000011605 */
[----:B------:R-:W1:Y:S01]  /*0c00*/  LDC R14, c[0x0][0x648] ;  /* 0x00019200ff0e7b82 */ /* 0x000e620000000800 */
[-CC-:B--2---:R-:W-:Y:S02]  /*0c10*/  SHF.R.U64 R27, R13, R11.reuse, R0.reuse ;  /* 0x0000000b0d1b7219 */ /* 0x184fe40000001200 */
[----:B------:R-:W-:-:S05]  /*0c20*/  SHF.R.U32.HI R5, RZ, R11, R0 ;  /* 0x0000000bff057219 */ /* 0x000fca0000011600 */
[----:B------:R-:W2:Y:S01]  /*0c30*/  LDC R26, c[0x0][0x638] ;  /* 0x00018e00ff1a7b82 */ /* 0x000ea20000000800 */
[-CC-:B---3--:R-:W-:Y:S02]  /*0c40*/  SHF.R.U64 R20, R27, R12.reuse, R5.reuse ;  /* 0x0000000c1b147219 */ /* 0x188fe40000001205 */
[-C--:B------:R-:W-:Y:S02]  /*0c50*/  SHF.L.U32 R0, R9, R12.reuse, RZ ;  /* 0x0000000c09007219 */ /* 0x080fe400000006ff */
[----:B------:R-:W-:Y:S01]  /*0c60*/  SHF.R.U32.HI R5, RZ, R12, R5 ;  /* 0x0000000cff057219 */ /* 0x000fe20000011605 */
[----:B------:R-:W-:Y:S01]  /*0c70*/  IMAD.MOV.U32 R4, RZ, RZ, R20 ;  /* 0x000000ffff047224 */ /* 0x000fe200078e0014 */
[----:B------:R-:W-:Y:S01]  /*0c80*/  LOP3.LUT R10, RZ, R0, RZ, 0x33, !PT ;  /* 0x00000000ff0a7212 */ /* 0x000fe200078e33ff */
[----:B------:R-:W3:Y:S01]  /*0c90*/  LDC R23, c[0x0][0x610] ;  /* 0x00018400ff177b82 */ /* 0x000ee20000000800 */
[----:B------:R-:W-:Y:S05]  /*0ca0*/  @!P0 BRA `(.L_x_10) ;  /* 0x0000000000288947 */ /* 0x000fea0003800000 */
[----:B------:R-:W4:Y:S02]  /*0cb0*/  LDC R9, c[0x0][0x64c] ;  /* 0x00019300ff097b82 */ /* 0x000f240000000800 */
[----:B----4-:R-:W-:-:S05]  /*0cc0*/  IADD3 R9, P0, R20, R9, RZ ;  /* 0x0000000914097210 */ /* 0x010fca0007f1e0ff */
[----:B------:R-:W-:-:S04]  /*0cd0*/  IMAD.X R11, RZ, RZ, R5, P0 ;  /* 0x000000ffff0b7224 */ /* 0x000fc800000e0605 */
[----:B------:R-:W-:-:S04]  /*0ce0*/  IMAD.WIDE.U32 R4, R11, R24, RZ ;  /* 0x000000180b047225 */ /* 0x000fc800078e00ff */
[----:B------:R-:W-:-:S04]  /*0cf0*/  IMAD.WIDE.U32 R6, P0, R9, R25, R4 ;  /* 0x0000001909067225 */ /* 0x000fc80007800004 */
[----:B------:R-:W-:Y:S01]  /*0d00*/  IMAD.WIDE.U32 R4, R9, R24, RZ ;  /* 0x0000001809047225 */ /* 0x000fe200078e00ff */
[----:B------:R-:W-:-:S03]  /*0d10*/  IADD3.X R9, RZ, RZ, RZ, P0, !PT ;  /* 0x000000ffff097210 */ /* 0x000fc600007fe4ff */
[----:B------:R-:W-:Y:S01]  /*0d20*/  IMAD.MOV.U32 R8, RZ, RZ, R7 ;  /* 0x000000ffff087224 */ /* 0x000fe200078e0007 */
[----:B------:R-:W-:-:S05]  /*0d30*/  IADD3 RZ, P0, R5, R6, RZ ;  /* 0x0000000605ff7210 */ /* 0x000fca0007f1e0ff */
[----:B------:R-:W-:-:S08]  /*0d40*/  IMAD.WIDE.U32.X R4, R11, R25, R8, P0 ;  /* 0x000000190b047225 */ /* 0x000fd000000e0408 */
.L_x_10:
[----:B-1----:R-:W-:Y:S01]  /*0d50*/  SHF.R.U64 R4, R4, R14, R5 ;  /* 0x0000000e04047219 */ /* 0x002fe20000001205 */
[----:B0-----:R-:W-:Y:S01]  /*0d60*/  VIADD R6, R15, 0xffffffff ;  /* 0xffffffff0f067836 */ /* 0x001fe20000000000 */
[----:B------:R-:W-:Y:S02]  /*0d70*/  SHF.L.U32 R0, R21, R12, RZ ;  /* 0x0000000c15007219 */ /* 0x000fe400000006ff */
[----:B------:R-:W-:Y:S02]  /*0d80*/  LOP3.LUT R5, R27, R10, RZ, 0xc0, !PT ;  /* 0x0000000a1b057212 */ /* 0x000fe400078ec0ff */
[----:B------:R-:W-:Y:S02]  /*0d90*/  IADD3 R7, -R4, RZ, RZ ;  /* 0x000000ff04077210 */ /* 0x000fe40007ffe1ff */
[----:B------:R-:W-:Y:S01]  /*0da0*/  SEL R3, R3, R30, !P1 ;  /* 0x0000001e03037207 */ /* 0x000fe20004800000 */
[----:B------:R-:W-:Y:S01]  /*0db0*/  IMAD R4, R0, R4, R5 ;  /* 0x0000000400047224 */ /* 0x000fe200078e0205 */
[----:B------:R-:W-:Y:S01]  /*0dc0*/  LOP3.LUT R6, R13, R6, RZ, 0xc0, !PT ;  /* 0x000000060d067212 */ /* 0x000fe200078ec0ff */
[----:B--2---:R-:W-:-:S02]  /*0dd0*/  IMAD R0, R7, R26, R20 ;  /* 0x0000001a07007224 */ /* 0x004fc400078e0214 */
[----:B---3--:R-:W-:Y:S02]  /*0de0*/  IMAD R3, R4, R23, R3 ;  /* 0x0000001704037224 */ /* 0x008fe400078e0203 */
[----:B------:R-:W-:Y:S02]  /*0df0*/  IMAD.MOV.U32 R5, RZ, RZ, 0x1 ;  /* 0x00000001ff057424 */ /* 0x000fe400078e00ff */
[----:B------:R-:W-:Y:S02]  /*0e00*/  IMAD R4, R0, R15, R6 ;  /* 0x0000000f00047224 */ /* 0x000fe400078e0206 */
[----:B------:R-:W-:Y:S01]  /*0e10*/  IMAD.MOV.U32 R23, RZ, RZ, R28 ;  /* 0x000000ffff177224 */ /* 0x000fe200078e001c */
[----:B------:R-:W-:Y:S02]  /*0e20*/  PRMT R0, R5, 0x7610, R0 ;  /* 0x0000761005007816 */ /* 0x000fe40000000000 */
[----:B------:R-:W-:Y:S02]  /*0e30*/  SEL R154, R4, R3, !P1 ;  /* 0x00000003049a7207 */ /* 0x000fe40004800000 */
[----:B------:R-:W-:-:S07]  /*0e40*/  SEL R153, R3, R4, !P1 ;  /* 0x0000000403997207 */ /* 0x000fce0004800000 */
.L_x_8:
[----:B------:R-:W-:-:S08]  /*0e50*/  NOP ;  /* 0x0000000000007918 */ /* 0x000fd00000000000 */
[----:B------:R-:W0:Y:S02]  /*0e60*/  USETMAXREG.TRY_ALLOC.CTAPOOL UP0, 0xe8 ;  /* 0x000000e8000079c8 */ /* 0x000e240008000600 */
[----:B0-----:R-:W-:-:S13]  /*0e70*/  PLOP3.LUT P0, PT, PT, PT, UP0, 0x80, 0x0 ;  /* 0x000000000000781c */ /* 0x001fda0003f0f008 */
[----:B------:R-:W-:Y:S05]  /*0e80*/  @!P0 BRA `(.L_x_8) ;  /* 0xfffffffc00f08947 */ /* 0x000fea000383ffff */
[----:B------:R-:W-:Y:S01]  /*0e90*/  ULDC.64 UR4, c[0x0][0x598] ;  /* 0x0001660000047ab9 */ /* 0x000fe20000000a00 */
[----:B------:R-:W-:Y:S01]  /*0ea0*/  ULDC.64 UR36, c[0x0][0x208] ;  /* 0x0000820000247ab9 */ /* 0x000fe20000000a00 */
[----:B------:R-:W-:-:S04]  /*0eb0*/  ISETP.NE.U32.AND P0, PT, RZ, UR4, PT ;  /* 0x00000004ff007c0c */ /* 0x000fc8000bf05070 */
[----:B------:R-:W-:-:S13]  /*0ec0*/  ISETP.NE.AND.EX P0, PT, RZ, UR5, PT, P0 ;  /* 0x00000005ff007c0c */ /* 0x000fda000bf05300 */
[----:B------:R-:W-:Y:S05]  /*0ed0*/  @!P0 BRA `(.L_x_11) ;  /* 0x00000000001c8947 */ /* 0x000fea0003800000 */
[----:B------:R-:W0:Y:S02]  /*0ee0*/  LDC.64 R4, c[0x0][0x598] ;  /* 0x00016600ff047b82 */ /* 0x000e240000000a00 */
[----:B0-----:R-:W2:Y:S02]  /*0ef0*/  LDG.E.64 R4, desc[UR36][R4.64] ;  /* 0x0000002404047981 */ /* 0x001ea4000c1e1b00 */
[----:B--2---:R-:W-:-:S04]  /*0f00*/  ISETP.NE.U32.AND P0, PT, R4, RZ, PT ;  /* 0x000000ff0400720c */ /* 0x004fc80003f05070 */
[----:B------:R-:W-:-:S13]  /*0f10*/  ISETP.NE.AND.EX P0, PT, R5, RZ, PT, P0 ;  /* 0x000000ff0500720c */ /* 0x000fda0003f05300 */
[----:B------:R-:W-:Y:S05]  /*0f20*/  @!P0 BRA `(.L_x_11) ;  /* 0x0000000000088947 */ /* 0x000fea0003800000 */
[----:B------:R0:W5:Y:S01]  /*0f30*/  LD.E R155, desc[UR36][R4.64] ;  /* 0x00000024049b7980 */ /* 0x000162000c101900 */
[----:B------:R-:W-:Y:S05]  /*0f40*/  BRA `(.L_x_12) ;  /* 0x0000000000247947 */ /* 0x000fea0003800000 */
.L_x_11:
[----:B------:R-:W-:Y:S02]  /*0f50*/  ULDC.64 UR4, c[0x0][0x588] ;  /* 0x0001620000047ab9 */ /* 0x000fe40000000a00 */
[----:B------:R-:W-:-:S04]  /*0f60*/  ISETP.NE.U32.AND P0, PT, RZ, UR4, PT ;  /* 0x00000004ff007c0c */ /* 0x000fc8000bf05070 */
[----:B------:R-:W-:-:S13]  /*0f70*/  ISETP.NE.AND.EX P0, PT, RZ, UR5, PT, P0 ;  /* 0x00000005ff007c0c */ /* 0x000fda000bf05300 */
[----:B------:R-:W-:Y:S05]  /*0f80*/  @!P0 BRA `(.L_x_13) ;  /* 0x00000000000c8947 */ /* 0x000fea0003800000 */
[----:B------:R-:W0:Y:S02]  /*0f90*/  LDC.64 R4, c[0x0][0x588] ;  /* 0x00016200ff047b82 */ /* 0x000e240000000a00 */
[----:B0-----:R1:W5:Y:S01]  /*0fa0*/  LDG.E R155, desc[UR36][R4.64] ;  /* 0x00000024049b7981 */ /* 0x001362000c1e1900 */
[----:B------:R-:W-:Y:S05]  /*0fb0*/  BRA `(.L_x_12) ;  /* 0x0000000000087947 */ /* 0x000fea0003800000 */
.L_x_13:
[----:B------:R-:W-:Y:S02]  /*0fc0*/  ULDC UR4, c[0x0][0x580] ;  /* 0x0001600000047ab9 */ /* 0x000fe40000000800 */
[----:B------:R-:W-:-:S07]  /*0fd0*/  MOV R155, UR4 ;  /* 0x00000004009b7c02 */ /* 0x000fce0008000f00 */
.L_x_12:
[----:B------:R-:W-:Y:S02]  /*0fe0*/  ULDC.64 UR4, c[0x0][0x5a0] ;  /* 0x0001680000047ab9 */ /* 0x000fe40000000a00 */
[----:B------:R-:W-:-:S04]  /*0ff0*/  ISETP.NE.U32.AND P0, PT, RZ, UR4, PT ;  /* 0x00000004ff007c0c */ /* 0x000fc8000bf05070 */
[----:B------:R-:W-:-:S13]  /*1000*/  ISETP.NE.AND.EX P0, PT, RZ, UR5, PT, P0 ;  /* 0x00000005ff007c0c */ /* 0x000fda000bf05300 */
[----:B------:R-:W-:Y:S05]  /*1010*/  @!P0 BRA `(.L_x_14) ;  /* 0x00000000001c8947 */ /* 0x000fea0003800000 */
[----:B01----:R-:W0:Y:S02]  /*1020*/  LDC.64 R4, c[0x0][0x5a0] ;  /* 0x00016800ff047b82 */ /* 0x003e240000000a00 */
[----:B0-----:R-:W2:Y:S02]  /*1030*/  LDG.E.64 R4, desc[UR36][R4.64] ;  /* 0x0000002404047981 */ /* 0x001ea4000c1e1b00 */
[----:B--2---:R-:W-:-:S04]  /*1040*/  ISETP.NE.U32.AND P0, PT, R4, RZ, PT ;  /* 0x000000ff0400720c */ /* 0x004fc80003f05070 */
[----:B------:R-:W-:-:S13]  /*1050*/  ISETP.NE.AND.EX P0, PT, R5, RZ, PT, P0 ;  /* 0x000000ff0500720c */ /* 0x000fda0003f05300 */
[----:B------:R-:W-:Y:S05]  /*1060*/  @!P0 BRA `(.L_x_14) ;  /* 0x0000000000088947 */ /* 0x000fea0003800000 */
[----:B------:R0:W5:Y:S01]  /*1070*/  LD.E R156, desc[UR36][R4.64] ;  /* 0x00000024049c7980 */ /* 0x000162000c101900 */
[----:B------:R-:W-:Y:S05]  /*1080*/  BRA `(.L_x_15) ;  /* 0x0000000000247947 */ /* 0x000fea0003800000 */
.L_x_14:
[----:B------:R-:W-:Y:S02]  /*1090*/  ULDC.64 UR4, c[0x0][0x590] ;  /* 0x0001640000047ab9 */ /* 0x000fe40000000a00 */
[----:B------:R-:W-:-:S04]  /*10a0*/  ISETP.NE.U32.AND P0, PT, RZ, UR4, PT ;  /* 0x00000004ff007c0c */ /* 0x000fc8000bf05070 */
[----:B------:R-:W-:-:S13]  /*10b0*/  ISETP.NE.AND.EX P0, PT, RZ, UR5, PT, P0 ;  /* 0x00000005ff007c0c */ /* 0x000fda000bf05300 */
[----:B------:R-:W-:Y:S05]  /*10c0*/  @!P0 BRA `(.L_x_16) ;  /* 0x00000000000c8947 */ /* 0x000fea0003800000 */
[----:B------:R-:W2:Y:S02]  /*10d0*/  LDC.64 R156, c[0x0][0x590] ;  /* 0x00016400ff9c7b82 */ /* 0x000ea40000000a00 */
[----:B--2---:R2:W5:Y:S01]  /*10e0*/  LDG.E R156, desc[UR36][R156.64] ;  /* 0x000000249c9c7981 */ /* 0x004562000c1e1900 */
[----:B------:R-:W-:Y:S05]  /*10f0*/  BRA `(.L_x_15) ;  /* 0x0000000000087947 */ /* 0x000fea0003800000 */
.L_x_16:
[----:B------:R-:W-:Y:S02]  /*1100*/  ULDC UR4, c[0x0][0x584] ;  /* 0x0001610000047ab9 */ /* 0x000fe40000000800 */
[----:B------:R-:W-:-:S07]  /*1110*/  IMAD.U32 R156, RZ, RZ, UR4 ;  /* 0x00000004ff9c7e24 */ /* 0x000fce000f8e00ff */
.L_x_15:
[----:B------:R-:W-:-:S13]  /*1120*/  LOP3.LUT P0, RZ, R0, 0xff, RZ, 0xc0, !PT ;  /* 0x000000ff00ff7812 */ /* 0x000fda000780c0ff */
[----:B------:R-:W-:Y:S05]  /*1130*/  @!P0 EXIT ;  /* 0x000000000000894d */ /* 0x000fea0003800000 */
[----:B------:R-:W-:Y:S01]  /*1140*/  ULDC UR4, c[0x0][0x28c] ;  /* 0x0000a30000047ab9 */ /* 0x000fe20000000800 */
[----:B------:R-:W-:Y:S01]  /*1150*/  LOP3.LUT R168, R19, 0x1, RZ, 0xfc, !PT ;  /* 0x0000000113a87812 */ /* 0x000fe200078efcff */
[----:B------:R-:W-:Y:S01]  /*1160*/  UIADD3 UR4, UR4, 0x3f, URZ ;  /* 0x0000003f04047890 */ /* 0x000fe2000fffe03f */
[----:B------:R-:W-:Y:S01]  /*1170*/  UMOV UR38, URZ ;  /* 0x0000003f00267c82 */ /* 0x000fe20008000000 */
[----:B------:R-:W-:Y:S02]  /*1180*/  UMOV UR39, URZ ;  /* 0x0000003f00277c82 */ /* 0x000fe40008000000 */
[----:B------:R-:W-:-:S04]  /*1190*/  USHF.R.S32.HI UR5, URZ, 0x1f, UR4 ;  /* 0x0000001f3f057899 */ /* 0x000fc80008011404 */
[----:B------:R-:W-:-:S04]  /*11a0*/  ULEA.HI UR5, UR5, UR4, URZ, 0x6 ;  /* 0x0000000405057291 */ /* 0x000fc8000f8f303f */
[----:B------:R-:W-:-:S12]  /*11b0*/  USHF.R.S32.HI UR40, URZ, 0x6, UR5 ;  /* 0x000000063f287899 */ /* 0x000fd80008011405 */
.L_x_288:
[----:B------:R-:W-:Y:S01]  /*11c0*/  LOP3.LUT R0, R18, 0x80, RZ, 0xc0, !PT ;  /* 0x0000008012007812 */ /* 0x000fe200078ec0ff */
[----:B---3--:R-:W3:Y:S01]  /*11d0*/  S2UR UR7, SR_CgaCtaId ;  /* 0x00000000000779c3 */ /* 0x008ee20000008800 */
[----:B------:R-:W-:Y:S02]  /*11e0*/  UMOV UR6, 0x400 ;  /* 0x0000040000067882 */ /* 0x000fe40000000000 */
[----:B------:R-:W-:-:S06]  /*11f0*/  SHF.R.U32.HI R0, RZ, 0x7, R0 ;  /* 0x00000007ff007819 */ /* 0x000fcc0000011600 */
[----:B----4-:R-:W4:Y:S01]  /*1200*/  SHFL.IDX PT, R0, R0, RZ, 0x1f ;  /* 0x00001fff00007589 */ /* 0x010f2200000e0000 */
[----:B---3--:R-:W-:Y:S01]  /*1210*/  ULEA UR6, UR7, UR6, 0x18 ;  /* 0x0000000607067291 */ /* 0x008fe2000f8ec03f */
[----:B----4-:R-:W-:-:S13]  /*1220*/  R2UR UR4, R0 ;  /* 0x00000000000472ca */ /* 0x010fda00000e0000 */
[----:B------:R-:W-:-:S04]  /*1230*/  ULEA.HI UR5, UR4, UR4, URZ, 0x1 ;  /* 0x0000000404057291 */ /* 0x000fc8000f8f083f */
[----:B------:R-:W-:-:S04]  /*1240*/  ULOP3.LUT UR5, UR5, 0x7fffe, URZ, 0xc0, !UPT ;  /* 0x0007fffe05057892 */ /* 0x000fc8000f8ec03f */
[----:B------:R-:W-:-:S03]  /*1250*/  UIADD3 UR5, UR4, -UR5, URZ ;  /* 0x8000000504057290 */ /* 0x000fc6000fffe03f */
[----:B------:R-:W-:Y:S01]  /*1260*/  ULDC UR4, c[0x0][0x28c] ;  /* 0x0000a30000047ab9 */ /* 0x000fe20000000800 */
[----:B------:R-:W-:Y:S01]  /*1270*/  ULEA UR5, UR5, UR6, 0xd ;  /* 0x0000000605057291 */ /* 0x000fe2000f8e683f */
[----:B------:R-:W-:-:S03]  /*1280*/  ISETP.LT.AND P0, PT, RZ, UR4, PT ;  /* 0x00000004ff007c0c */ /* 0x000fc6000bf01270 */
[----:B------:R-:W-:-:S04]  /*1290*/  UIADD3 UR5, UR5, 0x100, URZ ;  /* 0x0000010005057890 */ /* 0x000fc8000fffe03f */
[----:B------:R-:W-:-:S04]  /*12a0*/  USHF.R.U32.HI UR5, URZ, 0x4, UR5 ;  /* 0x000000043f057899 */ /* 0x000fc80008011605 */
[----:B------:R-:W-:Y:S02]  /*12b0*/  ULOP3.LUT UR41, UR5, 0x3fff, URZ, 0xc0, !UPT ;  /* 0x00003fff05297892 */ /* 0x000fe4000f8ec03f */
[----:B-12---:R-:W-:Y:S10]  /*12c0*/  @P0 BRA `(.L_x_17) ;  /* 0x0000000000400947 */ /* 0x006ff40003800000 */
[----:B------:R-:W-:Y:S01]  /*12d0*/  MOV R0, 0x0 ;  /* 0x0000000000007802 */ /* 0x000fe20000000f00 */
[----:B------:R-:W-:Y:S01]  /*12e0*/  ULDC.64 UR4, c[0x4][0x68] ;  /* 0x01001a0000047ab9 */ /* 0x000fe20000000a00 */
[----:B------:R-:W-:Y:S01]  /*12f0*/  ULDC.64 UR6, c[0x4][0x8] ;  /* 0x0100020000067ab9 */ /* 0x000fe20000000a00 */
[----:B01----:R-:W-:Y:S01]  /*1300*/  IMAD.U32 R4, RZ, RZ, UR4 ;  /* 0x00000004ff047e24 */ /* 0x003fe2000f8e00ff */
[----:B------:R0:W1:Y:S01]  /*1310*/  LDC.64 R14, c[0x4][R0] ;  /* 0x01000000000e7b82 */ /* 0x0000620000000a00 */
[----:B------:R-:W-:Y:S01]  /*1320*/  MOV R5, UR5 ;  /* 0x0000000500057c02 */ /* 0x000fe20008000f00 */
[----:B------:R-:W-:Y:S01]  /*1330*/  ULDC.64 UR4, c[0x4][0x70] ;  /* 0x01001c0000047ab9 */ /* 0x000fe20000000a00 */
[----:B------:R-:W-:Y:S01]  /*1340*/  MOV R10, UR6 ;  /* 0x00000006000a7c02 */ /* 0x000fe20008000f00 */
[----:B------:R-:W-:Y:S01]  /*1350*/  IMAD.U32 R6, RZ, RZ, UR4 ;  /* 0x00000004ff067e24 */ /* 0x000fe2000f8e00ff */
[----:B------:R-:W-:Y:S01]  /*1360*/  MOV R12, 0x1 ;  /* 0x00000001000c7802 */ /* 0x000fe20000000f00 */
[----:B------:R-:W-:-:S02]  /*1370*/  IMAD.U32 R7, RZ, RZ, UR5 ;  /* 0x00000005ff077e24 */ /* 0x000fc4000f8e00ff */
[----:B------:R-:W-:Y:S02]  /*1380*/  IMAD.U32 R11, RZ, RZ, UR7 ;  /* 0x00000007ff0b7e24 */ /* 0x000fe4000f8e00ff */
[----:B------:R-:W-:Y:S02]  /*1390*/  IMAD.MOV.U32 R8, RZ, RZ, 0x1e1 ;  /* 0x000001e1ff087424 */ /* 0x000fe400078e00ff */
[----:B0-----:R-:W-:-:S07]  /*13a0*/  IMAD.MOV.U32 R13, RZ, RZ, RZ ;  /* 0x000000ffff0d7224 */ /* 0x001fce00078e00ff */
[----:B------:R-:W-:-:S07]  /*13b0*/  LEPC R20, `(.L_x_17) ;  /* 0x000000001014794e */ /* 0x000fce0000000000 */
[----:B-12--5:R-:W-:Y:S05]  /*13c0*/  CALL.ABS.NOINC R14 ;  /* 0x000000000e007343 */ /* 0x026fea0003c00000 */
.L_x_17:
[----:B------:R-:W-:-:S13]  /*13d0*/  ISETP.NE.AND P0, PT, R168, 0x3, PT ;  /* 0x00000003a800780c */ /* 0x000fda0003f05270 */
[----:B------:R-:W-:Y:S05]  /*13e0*/  @!P0 BRA `(.L_x_18) ;  /* 0x0000000000048947 */ /* 0x000fea0003800000 */
[----:B------:R-:W-:Y:S01]  /*13f0*/  BPT.TRAP 0x1 ;  /* 0x000000040000795c */ /* 0x000fe20000300000 */
.L_x_18:
[----:B------:R-:W3:Y:S01]  /*1400*/  S2UR UR5, SR_CgaCtaId ;  /* 0x00000000000579c3 */ /* 0x000ee20000008800 */
[----:B------:R-:W-:Y:S01]  /*1410*/  UMOV UR4, 0x400 ;  /* 0x0000040000047882 */ /* 0x000fe20000000000 */
[----:B------:R-:W-:Y:S01]  /*1420*/  IMAD.U32 R3, RZ, RZ, UR39 ;  /* 0x00000027ff037e24 */ /* 0x000fe2000f8e00ff */
[----:B------:R-:W-:-:S04]  /*1430*/  MOV R0, UR38 ;  /* 0x0000002600007c02 */ /* 0x000fc80008000f00 */
[----:B------:R-:W-:Y:S01]  /*1440*/  SHF.L.U32 R0, R0, 0x1f, RZ ;  /* 0x0000001f00007819 */ /* 0x000fe200000006ff */
[----:B---3--:R-:W-:-:S06]  /*1450*/  ULEA UR4, UR5, UR4, 0x18 ;  /* 0x0000000405047291 */ /* 0x008fcc000f8ec03f */
[----:B------:R-:W-:-:S04]  /*1460*/  IMAD.U32 R6, RZ, RZ, UR4 ;  /* 0x00000004ff067e24 */ /* 0x000fc8000f8e00ff */
[----:B------:R-:W-:-:S04]  /*1470*/  IMAD R3, R3, 0x8, R6 ;  /* 0x0000000803037824 */ /* 0x000fc800078e0206 */
[----:B------:R3:W4:Y:S01]  /*1480*/  SYNCS.PHASECHK.TRANS64.TRYWAIT P1, [R3+URZ], R0 ;  /* 0x00000000030075a7 */ /* 0x000722000802017f */
[----:B------:R-:W-:Y:S05]  /*1490*/  @!P0 BRA `(.L_x_19) ;  /* 0x0000000000048947 */ /* 0x000fea0003800000 */
[----:B------:R-:W-:Y:S01]  /*14a0*/  BPT.TRAP 0x1 ;  /* 0x000000040000795c */ /* 0x000fe20000300000 */
.L_x_19:
[----:B----4-:R-:W-:Y:S05]  /*14b0*/  @P1 BRA `(.L_x_20) ;  /* 0x0000000000081947 */ /* 0x010fea0003800000 */
[----:B------:R-:W4:Y:S02]  /*14c0*/  SYNCS.PHASECHK.TRANS64.TRYWAIT P1, [R3+URZ], R0 ;  /* 0x00000000030075a7 */ /* 0x000f24000802017f */
[----:B----4-:R-:W-:Y:S05]  /*14d0*/  @!P1 BRA `(.L_x_21) ;  /* 0x0000009400b49947 */ /* 0x010fea0003800000 */
.L_x_20:
[----:B------:R-:W-:-:S04]  /*14e0*/  UISETP.LT.AND UP0, UPT, UR40, 0x1, UPT ;  /* 0x000000012800788c */ /* 0x000fc8000bf01270 */
[----:B------:R-:W-:-:S06]  /*14f0*/  USEL UR4, UR40, 0x1, UP0 ;  /* 0x0000000128047887 */ /* 0x000fcc0008000000 */
[----:B---34-:R-:W-:Y:S01]  /*1500*/  MOV R0, UR4 ;  /* 0x0000000400007c02 */ /* 0x018fe20008000f00 */
[----:B------:R-:W-:Y:S05]  /*1510*/  WARPSYNC.ALL ;  /* 0x0000000000007948 */ /* 0x000fea0003800000 */
[----:B------:R-:W-:-:S04]  /*1520*/  IADD3 R0, -R0, UR40, RZ ;  /* 0x0000002800007c10 */ /* 0x000fc8000fffe1ff */
[----:B------:R-:W-:Y:S02]  /*1530*/  ISETP.GE.AND P1, PT, R0, 0x1, PT ;  /* 0x000000010000780c */ /* 0x000fe40003f26270 */
[----:B------:R-:W-:Y:S01]  /*1540*/  R2UR UR4, R6 ;  /* 0x00000000060472ca */ /* 0x000fe200000e0000 */
[----:B------:R-:W-:Y:S01]  /*1550*/  WARPGROUP.ARRIVE ;  /* 0x00000000000079c5 */ /* 0x000fe20000000000 */
[----:B------:R-:W-:Y:S01]  /*1560*/  UMOV UR9, 0x40000040 ;  /* 0x4000004000097882 */ /* 0x000fe20000000000 */
[----:B------:R-:W-:Y:S01]  /*1570*/  UMOV UR11, 0x40000040 ;  /* 0x40000040000b7882 */ /* 0x000fe20000000000 */
[----:B------:R-:W-:Y:S01]  /*1580*/  UMOV UR13, 0x40000040 ;  /* 0x40000040000d7882 */ /* 0x000fe20000000000 */
[----:B------:R-:W-:-:S08]  /*1590*/  UMOV UR15, UR11 ;  /* 0x0000000b000f7c82 */ /* 0x000fd00008000000 */
[----:B------:R-:W-:-:S04]  /*15a0*/  UIADD3 UR4, UR4, 0x20100, URZ ;  /* 0x0002010004047890 */ /* 0x000fc8000fffe03f */
[----:B------:R-:W-:-:S04]  /*15b0*/  USHF.R.U32.HI UR4, URZ, 0x4, UR4 ;  /* 0x000000043f047899 */ /* 0x000fc80008011604 */
[----:B------:R-:W-:Y:S02]  /*15c0*/  ULOP3.LUT UR5, UR4, 0x3fff, URZ, 0xc0, !UPT ;  /* 0x00003fff04057892 */ /* 0x000fe4000f8ec03f */
[----:B------:R-:W-:Y:S02]  /*15d0*/  ULOP3.LUT UR4, UR41, 0x10000, URZ, 0xfc, !UPT ;  /* 0x0001000029047892 */ /* 0x000fe4000f8efc3f */
[----:B------:R-:W-:Y:S02]  /*15e0*/  ULOP3.LUT UR5, UR5, 0x10000, URZ, 0xfc, !UPT ;  /* 0x0001000005057892 */ /* 0x000fe4000f8efc3f */
[----:B------:R-:W-:Y:S02]  /*15f0*/  ULEA UR8, UR39, UR4, 0xc ;  /* 0x0000000427087291 */ /* 0x000fe4000f8e603f */
[----:B------:R-:W-:Y:S02]  /*1600*/  ULEA UR6, UR39, UR5, 0xb ;  /* 0x0000000527067291 */ /* 0x000fe4000f8e583f */
[----:B------:R-:W-:-:S05]  /*1610*/  UIADD3 UR12, UR8, 0x400, URZ ;  /* 0x00000400080c7890 */ /* 0x000fca000fffe03f */
[----:B------:R-:W-:Y:S02]  /*1620*/  UMOV UR10, UR6 ;  /* 0x00000006000a7c82 */ /* 0x000fe40008000000 */
[----:B------:R-:W-:Y:S01]  /*1630*/  HGMMA.64x128x8.F32.TF32 R88, gdesc[UR8], RZ, !UPT, gsb0 ;  /* 0x05e00000085879f0 */ /* 0x000fe2000c0028ff */
[----:B------:R-:W-:Y:S02]  /*1640*/  UMOV UR14, UR10 ;  /* 0x0000000a000e7c82 */ /* 0x000fe40008000000 */
[----:B------:R-:W-:Y:S02]  /*1650*/  WARPGROUP.DEPBAR.LE gsb0, 0x0 ;  /* 0x00008000000079c5 */ /* 0x000fe40000010000 */
[----:B------:R-:W-:-:S07]  /*1660*/  WARPGROUP.ARRIVE ;  /* 0x00000000000079c5 */ /* 0x000fce0000000000 */
[----:B------:R-:W-:Y:S01]  /*1670*/  HGMMA.64x128x8.F32.TF32 R24, gdesc[UR12], RZ, !UPT, gsb0 ;  /* 0x05e000000c1879f0 */ /* 0x000fe2000c0028ff */
[----:B------:R-:W-:Y:S02]  /*1680*/  UIADD3 UR12, UR8, 0x2, URZ ;  /* 0x00000002080c7890 */ /* 0x000fe4000fffe03f */
[----:B------:R-:W-:Y:S01]  /*1690*/  UIADD3 UR14, UR6, 0x2, URZ ;  /* 0x00000002060e7890 */ /* 0x000fe2000fffe03f */
[----:B------:R-:W-:Y:S01]  /*16a0*/  UMOV UR13, 0x40000040 ;  /* 0x40000040000d7882 */ /* 0x000fe20000000000 */
[----:B------:R-:W-:Y:S01]  /*16b0*/  UMOV UR15, 0x40000040 ;  /* 0x40000040000f7882 */ /* 0x000fe20000000000 */
[----:B------:R-:W-:Y:S02]  /*16c0*/  WARPGROUP.DEPBAR.LE gsb0, 0x0 ;  /* 0x00008000000079c5 */ /* 0x000fe40000010000 */
[----:B------:R-:W-:-:S06]  /*16d0*/  WARPGROUP.ARRIVE ;  /* 0x00000000000079c5 */ /* 0x000fcc0000000000 */
[----:B------:R-:W-:Y:S01]  /*16e0*/  HGMMA.64x128x8.F32.TF32 R88, gdesc[UR12], R88, gsb0 ;  /* 0x05e000000c5879f0 */ /* 0x000fe20008002858 */
[----:B------:R-:W-:Y:S01]  /*16f0*/  UIADD3 UR12, UR8, 0x402, URZ ;  /* 0x00000402080c7890 */ /* 0x000fe2000fffe03f */
[----:B------:R-:W-:Y:S01]  /*1700*/  UMOV UR13, 0x40000040 ;  /* 0x40000040000d7882 */ /* 0x000fe20000000000 */
[----:B------:R-:W-:Y:S02]  /*1710*/  WARPGROUP.DEPBAR.LE gsb0, 0x0 ;  /* 0x00008000000079c5 */ /* 0x000fe40000010000 */
[----:B------:R-:W-:-:S07]  /*1720*/  WARPGROUP.ARRIVE ;  /* 0x00000000000079c5 */ /* 0x000fce0000000000 */
[----:B------:R-:W-:Y:S01]  /*1730*/  HGMMA.64x128x8.F32.TF32 R24, gdesc[UR12], R24, gsb0 ;  /* 0x05e000000c1879f0 */ /* 0x000fe20008002818 */
        /* <DEDUP_REMOVED lines=71> */
[----:B------:R-:W-:Y:S03]  /*1bb0*/  HGMMA.64x128x8.F32.TF32 R24, gdesc[UR12], R24, gsb0 ;  /* 0x05e000000c1879f0 */ /* 0x000fe60008002818 */
[----:B------:R-:W-:Y:S02]  /*1bc0*/  WARPGROUP.DEPBAR.LE gsb0, 0x0 ;  /* 0x00008000000079c5 */ /* 0x000fe40000010000 */
[----:B------:R-:W-:Y:S05]  /*1bd0*/  @!P1 BRA `(.L_x_22) ;  /* 0x0000000800349947 */ /* 0x000fea0003800000 */
[----:B------:R-:W-:Y:S02]  /*1be0*/  UIADD3 UR6, UR39, 0x1, URZ ;  /* 0x0000000127067890 */ /* 0x000fe4000fffe03f */
[----:B------:R-:W-:Y:S02]  /*1bf0*/  IMAD.U32 R3, RZ, RZ, UR39 ;  /* 0x00000027ff037e24 */ /* 0x000fe4000f8e00ff */
[----:B------:R-:W-:-:S04]  /*1c00*/  UISETP.NE.AND UP0, UPT, UR6, 0x2, UPT ;  /* 0x000000020600788c */ /* 0x000fc8000bf05270 */
[----:B------:R-:W-:Y:S02]  /*1c10*/  USEL UR7, URZ, 0x1, UP0 ;  /* 0x000000013f077887 */ /* 0x000fe40008000000 */
[----:B------:R-:W-:Y:S02]  /*1c20*/  USEL UR6, UR6, URZ, UP0 ;  /* 0x0000003f06067287 */ /* 0x000fe40008000000 */
[----:B------:R-:W-:-:S06]  /*1c30*/  ULOP3.LUT UR7, UR38, UR7, URZ, 0x3c, !UPT ;  /* 0x0000000726077292 */ /* 0x000fcc000f8e3c3f */
[----:B------:R-:W-:-:S07]  /*1c40*/  IMAD.U32 R7, RZ, RZ, UR7 ;  /* 0x00000007ff077e24 */ /* 0x000fce000f8e00ff */
.L_x_29:
[----:B------:R-:W-:Y:S05]  /*1c50*/  @!P0 BRA `(.L_x_23) ;  /* 0x0000000000048947 */ /* 0x000fea0003800000 */
[----:B------:R-:W-:Y:S01]  /*1c60*/  BPT.TRAP 0x1 ;  /* 0x000000040000795c */ /* 0x000fe20000300000 */
.L_x_23:
[----:B------:R-:W3:Y:S01]  /*1c70*/  S2UR UR8, SR_CgaCtaId ;  /* 0x00000000000879c3 */ /* 0x000ee20000008800 */
[----:B------:R-:W-:Y:S01]  /*1c80*/  UMOV UR7, 0x400 ;  /* 0x0000040000077882 */ /* 0x000fe20000000000 */
[----:B01----:R-:W-:Y:S02]  /*1c90*/  MOV R5, UR6 ;  /* 0x0000000600057c02 */ /* 0x003fe40008000f00 */
[----:B------:R-:W-:Y:S01]  /*1ca0*/  SHF.L.U32 R4, R7, 0x1f, RZ ;  /* 0x0000001f07047819 */ /* 0x000fe200000006ff */
[----:B---3--:R-:W-:-:S06]  /*1cb0*/  ULEA UR7, UR8, UR7, 0x18 ;  /* 0x0000000708077291 */ /* 0x008fcc000f8ec03f */
[----:B------:R-:W-:-:S04]  /*1cc0*/  IMAD.U32 R6, RZ, RZ, UR7 ;  /* 0x00000007ff067e24 */ /* 0x000fc8000f8e00ff */
[----:B------:R-:W-:-:S04]  /*1cd0*/  IMAD R5, R5, 0x8, R6 ;  /* 0x0000000805057824 */ /* 0x000fc800078e0206 */
[----:B------:R0:W1:Y:S01]  /*1ce0*/  SYNCS.PHASECHK.TRANS64.TRYWAIT P1, [R5+URZ], R4 ;  /* 0x00000004050075a7 */ /* 0x000062000802017f */
[----:B------:R-:W-:Y:S05]  /*1cf0*/  @!P0 BRA `(.L_x_24) ;  /* 0x0000000000048947 */ /* 0x000fea0003800000 */
[----:B------:R-:W-:Y:S01]  /*1d00*/  BPT.TRAP 0x1 ;  /* 0x000000040000795c */ /* 0x000fe20000300000 */
.L_x_24:
[----:B-1----:R-:W-:Y:S05]  /*1d10*/  @P1 BRA `(.L_x_25) ;  /* 0x0000000000081947 */ /* 0x002fea0003800000 */
[----:B------:R-:W1:Y:S02]  /*1d20*/  SYNCS.PHASECHK.TRANS64.TRYWAIT P1, [R5+URZ], R4 ;  /* 0x00000004050075a7 */ /* 0x000e64000802017f */
[----:B-1----:R-:W-:Y:S05]  /*1d30*/  @!P1 BRA `(.L_x_26) ;  /* 0x0000008c00b09947 */ /* 0x002fea0003800000 */
.L_x_25:
[----:B------:R-:W-:Y:S01]  /*1d40*/  ULEA UR10, UR6, UR4, 0xc ;  /* 0x00000004060a7291 */ /* 0x000fe2000f8e603f */
[----:B------:R-:W-:Y:S01]  /*1d50*/  WARPGROUP.ARRIVE ;  /* 0x00000000000079c5 */ /* 0x000fe20000000000 */
[----:B------:R-:W-:Y:S01]  /*1d60*/  ULEA UR8, UR6, UR5, 0xb ;  /* 0x0000000506087291 */ /* 0x000fe2000f8e583f */
[----:B------:R-:W-:Y:S01]  /*1d70*/  UMOV UR13, 0x40000040 ;  /* 0x40000040000d7882 */ /* 0x000fe20000000000 */
[----:B------:R-:W-:-:S03]  /*1d80*/  UMOV UR15, 0x40000040 ;  /* 0x40000040000f7882 */ /* 0x000fc60000000000 */
[----:B------:R-:W-:Y:S02]  /*1d90*/  UMOV UR12, UR10 ;  /* 0x0000000a000c7c82 */ /* 0x000fe40008000000 */
[----:B------:R-:W-:Y:S02]  /*1da0*/  UMOV UR14, UR8 ;  /* 0x00000008000e7c82 */ /* 0x000fe40008000000 */
        /* <DEDUP_REMOVED lines=92> */
[----:B------:R-:W-:Y:S01]  /*2370*/  BPT.TRAP 0x1 ;  /* 0x000000040000795c */ /* 0x000fe20000300000 */
.L_x_27:
[----:B------:R-:W-:-:S13]  /*2380*/  ISETP.NE.AND P1, PT, R22, RZ, PT ;  /* 0x000000ff1600720c */ /* 0x000fda0003f25270 */
[----:B01----:R-:W-:-:S05]  /*2390*/  @P1 LEA R4, R3, R6, 0x3 ;  /* 0x0000000603041211 */ /* 0x003fca00078e18ff */
[----:B------:R-:W-:-:S05]  /*23a0*/  @P1 VIADD R5, R4, 0x10 ;  /* 0x0000001004051836 */ /* 0x000fca0000000000 */
[----:B------:R-:W-:-:S04]  /*23b0*/  @P1 PRMT R5, R152, 0x654, R5 ;  /* 0x0000065498051816 */ /* 0x000fc80000000005 */
[----:B------:R0:W-:Y:S01]  /*23c0*/  @P1 SYNCS.ARRIVE.TRANS64.RED.A1T0 RZ, [R5+URZ], RZ ;  /* 0x000000ff05ff19a7 */ /* 0x0001e2000810043f */
[----:B------:R-:W-:-:S13]  /*23d0*/  ISETP.GT.U32.AND P1, PT, R19, 0x1, PT ;  /* 0x000000011300780c */ /* 0x000fda0003f24070 */
[----:B0-----:R-:W-:Y:S05]  /*23e0*/  @P1 BRA `(.L_x_28) ;  /* 0x0000000000041947 */ /* 0x001fea0003800000 */
[----:B------:R-:W-:Y:S01]  /*23f0*/  BPT.TRAP 0x1 ;  /* 0x000000040000795c */ /* 0x000fe20000300000 */
.L_x_28:
[----:B------:R-:W-:Y:S01]  /*2400*/  UIADD3 UR6, UR6, 0x1, URZ ;  /* 0x0000000106067890 */ /* 0x000fe2000fffe03f */
[C---:B------:R-:W-:Y:S01]  /*2410*/  ISETP.GT.AND P2, PT, R0.reuse, 0x1, PT ;  /* 0x000000010000780c */ /* 0x040fe20003f44270 */
[----:B------:R-:W-:Y:S01]  /*2420*/  VIADD R3, R3, 0x1 ;  /* 0x0000000103037836 */ /* 0x000fe20000000000 */
[----:B------:R-:W-:Y:S01]  /*2430*/  IADD3 R0, R0, -0x1, RZ ;  /* 0xffffffff00007810 */ /* 0x000fe20007ffe0ff */
[----:B------:R-:W-:-:S03]  /*2440*/  UISETP.NE.AND UP0, UPT, UR6, 0x2, UPT ;  /* 0x000000020600788c */ /* 0x000fc6000bf05270 */
[C---:B------:R-:W-:Y:S01]  /*2450*/  ISETP.NE.AND P1, PT, R3.reuse, 0x2, PT ;  /* 0x000000020300780c */ /* 0x040fe20003f25270 */
[----:B------:R-:W-:Y:S02]  /*2460*/  USEL UR7, URZ, 0x1, UP0 ;  /* 0x000000013f077887 */ /* 0x000fe40008000000 */
[----:B------:R-:W-:Y:S01]  /*2470*/  USEL UR6, UR6, URZ, UP0 ;  /* 0x0000003f06067287 */ /* 0x000fe20008000000 */
[----:B------:R-:W-:-:S03]  /*2480*/  SEL R3, R3, RZ, P1 ;  /* 0x000000ff03037207 */ /* 0x000fc60000800000 */
[----:B------:R-:W-:Y:S01]  /*2490*/  LOP3.LUT R7, R7, UR7, RZ, 0x3c, !PT ;  /* 0x0000000707077c12 */ /* 0x000fe2000f8e3cff */
[----:B------:R-:W-:Y:S07]  /*24a0*/  @P2 BRA `(.L_x_29) ;  /* 0xfffffff400e82947 */ /* 0x000fee000383ffff */
.L_x_22:
[----:B------:R-:W3:Y:S02]  /*24b0*/  LDC R0, c[0x0][0x28c] ;  /* 0x0000a300ff007b82 */ /* 0x000ee40000000800 */
[----:B---3--:R-:W-:-:S13]  /*24c0*/  ISETP.GE.AND P1, PT, R0, 0x1, PT ;  /* 0x000000010000780c */ /* 0x008fda0003f26270 */
[----:B------:R-:W-:Y:S05]  /*24d0*/  @!P1 BRA `(.L_x_30) ;  /* 0x0000000000409947 */ /* 0x000fea0003800000 */
[----:B------:R-:W-:Y:S05]  /*24e0*/  @!P0 BRA `(.L_x_31) ;  /* 0x0000000000048947 */ /* 0x000fea0003800000 */
[----:B------:R-:W-:Y:S01]  /*24f0*/  BPT.TRAP 0x1 ;  /* 0x000000040000795c */ /* 0x000fe20000300000 */
.L_x_31:
[----:B------:R-:W-:Y:S01]  /*2500*/  ISETP.NE.AND P0, PT, R22, RZ, PT ;  /* 0x000000ff1600720c */ /* 0x000fe20003f05270 */
[----:B------:R-:W-:-:S12]  /*2510*/  UISETP.LT.AND UP1, UPT, UR40, 0x1, UPT ;  /* 0x000000012800788c */ /* 0x000fd8000bf21270 */
[----:B------:R-:W-:-:S05]  /*2520*/  VOTEU.ANY UP0, P0 ;  /* 0x00000000003f7886 */ /* 0x000fca0000000100 */
[----:B------:R-:W-:-:S04]  /*2530*/  @UP0 USEL UR4, UR40, 0x1, UP1 ;  /* 0x0000000128040887 */ /* 0x000fc80008800000 */
[----:B------:R-:W-:-:S06]  /*2540*/  @UP0 UIADD3 UR4, UR39, UR40, -UR4 ;  /* 0x0000002827040290 */ /* 0x000fcc000fffe804 */
[----:B------:R-:W-:-:S04]  /*2550*/  IMAD.U32 R0, RZ, RZ, UR4 ;  /* 0x00000004ff007e24 */ /* 0x000fc8000f8e00ff */
[----:B------:R-:W-:-:S05]  /*2560*/  @P0 IMAD.SHL.U32 R0, R0, 0x8, RZ ;  /* 0x0000000800000824 */ /* 0x000fca00078e00ff */
[----:B------:R-:W-:-:S04]  /*2570*/  @P0 LOP3.LUT R0, R0, 0x8, RZ, 0xc0, !PT ;  /* 0x0000000800000812 */ /* 0x000fc800078ec0ff */
[----:B------:R-:W-:-:S04]  /*2580*/  @P0 IADD3 R3, R6, 0x10, R0 ;  /* 0x0000001006030810 */ /* 0x000fc80007ffe000 */
[----:B------:R-:W-:-:S04]  /*2590*/  @P0 PRMT R3, R152, 0x654, R3 ;  /* 0x0000065498030816 */ /* 0x000fc80000000003 */
[----:B------:R3:W-:Y:S01]  /*25a0*/  @P0 SYNCS.ARRIVE.TRANS64.RED.A1T0 RZ, [R3+URZ], RZ ;  /* 0x000000ff03ff09a7 */ /* 0x0007e2000810043f */
[----:B------:R-:W-:-:S13]  /*25b0*/  ISETP.GT.U32.AND P0, PT, R19, 0x1, PT ;  /* 0x000000011300780c */ /* 0x000fda0003f04070 */
[----:B---3--:R-:W-:Y:S05]  /*25c0*/  @P0 BRA `(.L_x_30) ;  /* 0x0000000000040947 */ /* 0x008fea0003800000 */
[----:B------:R-:W-:Y:S01]  /*25d0*/  BPT.TRAP 0x1 ;  /* 0x000000040000795c */ /* 0x000fe20000300000 */
.L_x_30:
[----:B------:R-:W3:Y:S01]  /*25e0*/  LDC R6, c[0x0][0x288] ;  /* 0x0000a200ff067b82 */ /* 0x000ee20000000800 */
[--C-:B------:R-:W-:Y:S01]  /*25f0*/  SHF.R.U32.HI R0, RZ, 0x2, R18.reuse ;  /* 0x00000002ff007819 */ /* 0x100fe20000011612 */
[----:B------:R-:W-:Y:S01]  /*2600*/  UIADD3 UR39, UR40, UR39, URZ ;  /* 0x0000002728277290 */ /* 0x000fe2000fffe03f */
[----:B01----:R-:W-:Y:S01]  /*2610*/  SHF.R.U32.HI R5, RZ, 0x7, R18 ;  /* 0x00000007ff057819 */ /* 0x003fe20000011612 */
[----:B------:R-:W-:Y:S01]  /*2620*/  IMAD.SHL.U32 R13, R154, 0x80, RZ ;  /* 0x000000809a0d7824 */ /* 0x000fe200078e00ff */
[----:B------:R-:W-:Y:S01]  /*2630*/  LOP3.LUT R4, R18, 0x60, RZ, 0xc0, !PT ;  /* 0x0000006012047812 */ /* 0x000fe200078ec0ff */
[----:B------:R-:W-:Y:S01]  /*2640*/  USHF.R.U32.HI UR4, URZ, 0x1, UR39 ;  /* 0x000000013f047899 */ /* 0x000fe20008011627 */
[----:B------:R-:W-:Y:S01]  /*2650*/  LOP3.LUT R3, R0, 0x7, RZ, 0xc0, !PT ;  /* 0x0000000700037812 */ /* 0x000fe200078ec0ff */
[----:B------:R-:W-:Y:S01]  /*2660*/  ULDC UR8, c[0x0][0x284] ;  /* 0x0000a10000087ab9 */ /* 0x000fe20000000800 */
[----:B------:R-:W-:Y:S01]  /*2670*/  LOP3.LUT R0, R5, 0x1, RZ, 0xc0, !PT ;  /* 0x0000000105007812 */ /* 0x000fe200078ec0ff */
[----:B------:R-:W-:Y:S01]  /*2680*/  ULOP3.LUT UR4, UR4, 0x1, URZ, 0xc0, !UPT ;  /* 0x0000000104047892 */ /* 0x000fe2000f8ec03f */
[----:B------:R-:W-:Y:S01]  /*2690*/  SHF.R.U32.HI R10, RZ, 0x1, R4 ;  /* 0x00000001ff0a7819 */ /* 0x000fe20000011604 */
[----:B------:R-:W-:Y:S01]  /*26a0*/  UISETP.GT.U32.AND UP1, UPT, UR39, 0x1, UPT ;  /* 0x000000012700788c */ /* 0x000fe2000bf24070 */
[----:B------:R-:W-:Y:S01]  /*26b0*/  SHF.L.U32 R4, R0, 0x6, RZ ;  /* 0x0000000600047819 */ /* 0x000fe200000006ff */
[----:B------:R-:W-:Y:S01]  /*26c0*/  UISETP.NE.U32.AND UP0, UPT, UR4, 0x1, UPT ;  /* 0x000000010400788c */ /* 0x000fe2000bf05070 */
[--C-:B------:R-:W-:Y:S01]  /*26d0*/  IADD3 R5, RZ, -R10, -R3.reuse ;  /* 0x8000000aff057210 */ /* 0x100fe20007ffe803 */
[----:B------:R-:W-:Y:S01]  /*26e0*/  ULDC.64 UR6, c[0x0][0x5d0] ;  /* 0x0001740000067ab9 */ /* 0x000fe20000000a00 */
[----:B--2---:R-:W-:Y:S01]  /*26f0*/  LOP3.LUT R157, R4, 0x40, R3, 0xe2, !PT ;  /* 0x00000040049d7812 */ /* 0x004fe200078ee203 */
[----:B------:R-:W-:Y:S01]  /*2700*/  UISETP.LT.U32.AND UP1, UPT, UR40, 0x2, UP1 ;  /* 0x000000022800788c */ /* 0x000fe20008f21070 */
[----:B------:R-:W-:Y:S01]  /*2710*/  LOP3.LUT R3, R18, 0x3, RZ, 0xc0, !PT ;  /* 0x0000000312037812 */ /* 0x000fe200078ec0ff */
[----:B------:R-:W-:Y:S01]  /*2720*/  UISETP.GT.U32.AND UP0, UPT, UR40, 0x1, !UP0 ;  /* 0x000000012800788c */ /* 0x000fe2000c704070 */
[----:B------:R-:W-:Y:S01]  /*2730*/  SHF.R.S32.HI R21, RZ, 0x1f, R23 ;  /* 0x0000001fff157819 */ /* 0x000fe20000011417 */
[----:B------:R-:W-:Y:S01]  /*2740*/  IMAD R0, R0, -0x40, R5 ;  /* 0xffffffc000007824 */ /* 0x000fe200078e0205 */
[----:B------:R-:W-:Y:S01]  /*2750*/  USEL UR5, URZ, 0x1, !UP1 ;  /* 0x000000013f057887 */ /* 0x000fe2000c800000 */
[----:B---3--:R-:W-:Y:S01]  /*2760*/  IMAD R12, R3, -0x2, R6 ;  /* 0xfffffffe030c7824 */ /* 0x008fe200078e0206 */
[----:B------:R-:W-:Y:S01]  /*2770*/  ISETP.GE.AND P0, PT, R13, R6, PT ;  /* 0x000000060d00720c */ /* 0x000fe20003f06270 */
[----:B------:R-:W-:Y:S01]  /*2780*/  IMAD.SHL.U32 R6, R18, 0x2, RZ ;  /* 0x0000000212067824 */ /* 0x000fe200078e00ff */
[----:B------:R-:W-:Y:S01]  /*2790*/  SHF.L.U32 R3, R153, 0x8, RZ ;  /* 0x0000000899037819 */ /* 0x000fe200000006ff */
[----:B------:R-:W-:Y:S01]  /*27a0*/  IMAD R4, R21, UR6, RZ ;  /* 0x0000000615047c24 */ /* 0x000fe2000f8e02ff */
[----:B------:R-:W-:Y:S01]  /*27b0*/  USEL UR4, URZ, 0x1, !UP0 ;  /* 0x000000013f047887 */ /* 0x000fe2000c000000 */
[----:B------:R-:W-:Y:S01]  /*27c0*/  IMAD.WIDE R8, R153, 0x100, RZ ;  /* 0x0000010099087825 */ /* 0x000fe200078e02ff */
[----:B------:R-:W-:Y:S01]  /*27d0*/  ISETP.GE.OR P0, PT, R3, UR8, P0 ;  /* 0x0000000803007c0c */ /* 0x000fe20008706670 */
[----:B------:R-:W-:Y:S01]  /*27e0*/  ULOP3.LUT UR39, UR39, 0x1, URZ, 0xc0, !UPT ;  /* 0x0000000127277892 */ /* 0x000fe2000f8ec03f */
[----:B------:R-:W-:Y:S01]  /*27f0*/  LOP3.LUT R6, R13, 0x6, R6, 0xf8, !PT ;  /* 0x000000060d067812 */ /* 0x000fe200078ef806 */
[----:B------:R-:W-:Y:S01]  /*2800*/  IMAD R11, R23, UR7, R4 ;  /* 0x00000007170b7c24 */ /* 0x000fe2000f8e0204 */
[----:B------:R-:W-:Y:S01]  /*2810*/  ULOP3.LUT UR38, UR4, UR38, UR5, 0x96, !UPT ;  /* 0x0000002604267292 */ /* 0x000fe2000f8e9605 */
[----:B------:R-:W-:Y:S01]  /*2820*/  IADD3 R3, -R3, UR8, R0 ;  /* 0x0000000803037c10 */ /* 0x000fe2000fffe100 */
[----:B------:R-:W-:Y:S01]  /*2830*/  IMAD.IADD R0, R12, 0x1, -R13 ;  /* 0x000000010c007824 */ /* 0x000fe200078e0a0d */
[----:B------:R-:W-:-:S02]  /*2840*/  SHF.R.S32.HI R7, RZ, 0x1f, R6 ;  /* 0x0000001fff077819 */ /* 0x000fc40000011406 */
[----:B------:R-:W-:Y:S02]  /*2850*/  LOP3.LUT R157, R8, R157, R10, 0xfe, !PT ;  /* 0x0000009d089d7212 */ /* 0x000fe400078efe0a */
[----:B------:R-:W-:Y:S01]  /*2860*/  MOV R153, 0xffffffff ;  /* 0xffffffff00997802 */ /* 0x000fe20000000f00 */
[----:B------:R-:W-:-:S04]  /*2870*/  IMAD.WIDE.U32 R4, R23, UR6, R6 ;  /* 0x0000000617047c25 */ /* 0x000fc8000f8e0006 */
[----:B------:R-:W-:Y:S02]  /*2880*/  IMAD.IADD R11, R5, 0x1, R11 ;  /* 0x00000001050b7824 */ /* 0x000fe400078e020b */
[----:B------:R-:W-:Y:S01]  /*2890*/  IMAD.MOV.U32 R10, RZ, RZ, R4 ;  /* 0x000000ffff0a7224 */ /* 0x000fe200078e0004 */
[----:B------:R-:W-:Y:S06]  /*28a0*/  @P0 BRA `(.L_x_32) ;  /* 0x0000006400840947 */ /* 0x000fec0003800000 */
[----:B------:R-:W0:Y:S01]  /*28b0*/  LDC.64 R4, c[0x0][0x5c8] ;  /* 0x00017200ff047b82 */ /* 0x000e220000000a00 */
[----:B-----5:R-:W-:Y:S01]  /*28c0*/  FSETP.NEU.AND P1, PT, R156, RZ, PT ;  /* 0x000000ff9c00720b */ /* 0x020fe20003f2d000 */
[----:B------:R-:W-:Y:S01]  /*28d0*/  BSSY B0, `(.L_x_32) ;  /* 0x000065e000007945 */ /* 0x000fe20003800000 */
[----:B------:R-:W-:-:S04]  /*28e0*/  ISETP.GT.AND P0, PT, R3, RZ, PT ;  /* 0x000000ff0300720c */ /* 0x000fc80003f04270 */
[----:B------:R-:W-:Y:S01]  /*28f0*/  ISETP.GT.AND P3, PT, R0, RZ, P0 ;  /* 0x000000ff0000720c */ /* 0x000fe20000764270 */
[-C--:B0-----:R-:W-:Y:S02]  /*2900*/  IMAD R12, R9, R4.reuse, RZ ;  /* 0x00000004090c7224 */ /* 0x081fe400078e02ff */
[----:B------:R-:W-:-:S04]  /*2910*/  IMAD.WIDE.U32 R170, R157, R4, R10 ;  /* 0x000000049daa7225 */ /* 0x000fc800078e000a */
[----:B------:R-:W-:-:S04]  /*2920*/  IMAD R11, R157, R5, R12 ;  /* 0x000000059d0b7224 */ /* 0x000fc800078e020c */
[----:B------:R-:W-:Y:S01]  /*2930*/  IMAD.IADD R173, R171, 0x1, R11 ;  /* 0x00000001abad7824 */ /* 0x000fe200078e020b */
[----:B------:R-:W-:Y:S06]  /*2940*/  @!P1 BRA `(.L_x_33) ;  /* 0x0000004800349947 */ /* 0x000fec0003800000 */
[----:B------:R-:W0:Y:S01]  /*2950*/  LDC.64 R14, c[0x0][0x5b8] ;  /* 0x00016e00ff0e7b82 */ /* 0x000e220000000a00 */
[----:B------:R-:W-:-:S07]  /*2960*/  ULDC.64 UR4, c[0x0][0x5c0] ;  /* 0x0001700000047ab9 */ /* 0x000fce0000000a00 */
[----:B------:R-:W1:Y:S08]  /*2970*/  LDC.64 R158, c[0x0][0x5b0] ;  /* 0x00016c00ff9e7b82 */ /* 0x000e700000000a00 */
[----:B------:R-:W2:Y:S01]  /*2980*/  LDC.64 R10, c[0x0][0x5a8] ;  /* 0x00016a00ff0a7b82 */ /* 0x000ea20000000a00 */
[-C--:B0-----:R-:W-:Y:S02]  /*2990*/  IMAD R12, R21, R14.reuse, RZ ;  /* 0x0000000e150c7224 */ /* 0x081fe400078e02ff */
[----:B------:R-:W-:-:S04]  /*29a0*/  IMAD.WIDE.U32 R160, R23, R14, R6 ;  /* 0x0000000e17a07225 */ /* 0x000fc800078e0006 */
[----:B------:R-:W-:Y:S02]  /*29b0*/  IMAD R15, R23, R15, R12 ;  /* 0x0000000f170f7224 */ /* 0x000fe400078e020c */
[-C--:B-1----:R-:W-:Y:S02]  /*29c0*/  IMAD R12, R9, R158.reuse, RZ ;  /* 0x0000009e090c7224 */ /* 0x082fe400078e02ff */
[----:B------:R-:W-:Y:S01]  /*29d0*/  IMAD.MOV.U32 R20, RZ, RZ, R160 ;  /* 0x000000ffff147224 */ /* 0x000fe200078e00a0 */
[----:B------:R-:W-:Y:S01]  /*29e0*/  IADD3 R21, R161, R15, RZ ;  /* 0x0000000fa1157210 */ /* 0x000fe20007ffe0ff */
[C---:B------:R-:W-:Y:S02]  /*29f0*/  IMAD R171, R157.reuse, R159, R12 ;  /* 0x0000009f9dab7224 */ /* 0x040fe400078e020c */
[----:B------:R-:W-:-:S04]  /*2a00*/  IMAD.WIDE.U32 R12, R157, R158, R20 ;  /* 0x0000009e9d0c7225 */ /* 0x000fc800078e0014 */
[----:B------:R-:W-:Y:S01]  /*2a10*/  IMAD.IADD R13, R13, 0x1, R171 ;  /* 0x000000010d0d7824 */ /* 0x000fe200078e02ab */
[----:B--2---:R-:W-:-:S04]  /*2a20*/  LEA R164, P1, R12, R10, 0x2 ;  /* 0x0000000a0ca47211 */ /* 0x004fc800078210ff */
[----:B------:R-:W-:-:S05]  /*2a30*/  LEA.HI.X R165, R12, R11, R13, 0x2, P1 ;  /* 0x0000000b0ca57211 */ /* 0x000fca00008f140d */
[----:B------:R0:W2:Y:S01]  /*2a40*/  @P3 LDG.E.LTC128B R169, desc[UR36][R164.64] ;  /* 0x00000024a4a93981 */ /* 0x0000a2000c1e1920 */
[----:B------:R-:W-:Y:S01]  /*2a50*/  IMAD.WIDE.U32 R162, R157, R158, R6 ;  /* 0x0000009e9da27225 */ /* 0x000fe200078e0006 */
[----:B------:R-:W-:Y:S01]  /*2a60*/  LEA R12, P1, R170, UR4, 0x2 ;  /* 0x00000004aa0c7c11 */ /* 0x000fe2000f8210ff */
[----:B------:R-:W-:Y:S01]  /*2a70*/  BSSY B1, `(.L_x_34) ;  /* 0x0000016000017945 */ /* 0x000fe20003800000 */
[----:B------:R-:W-:Y:S02]  /*2a80*/  ISETP.GT.AND P5, PT, R0, 0x1, P0 ;  /* 0x000000010000780c */ /* 0x000fe400007a4270 */
[----:B------:R-:W-:Y:S02]  /*2a90*/  IADD3 R163, R171, R163, RZ ;  /* 0x000000a3aba37210 */ /* 0x000fe40007ffe0ff */
[----:B------:R-:W-:Y:S01]  /*2aa0*/  LEA.HI.X R13, R170, UR5, R173, 0x2, P1 ;  /* 0x00000005aa0d7c11 */ /* 0x000fe200088f14ad */
[----:B------:R-:W-:Y:S01]  /*2ab0*/  IMAD.WIDE.U32 R166, R23, R14, R162 ;  /* 0x0000000e17a67225 */ /* 0x000fe200078e00a2 */
[----:B------:R-:W-:-:S03]  /*2ac0*/  SHF.L.U64.HI R163, R158, 0x3, R159 ;  /* 0x000000039ea37819 */ /* 0x000fc6000001029f */
[----:B------:R-:W-:Y:S01]  /*2ad0*/  IMAD.SHL.U32 R162, R158, 0x8, RZ ;  /* 0x000000089ea27824 */ /* 0x000fe200078e00ff */
[----:B0-----:R-:W-:Y:S01]  /*2ae0*/  LEA R164, P1, R166, R10, 0x2 ;  /* 0x0000000aa6a47211 */ /* 0x001fe200078210ff */
[----:B------:R-:W-:Y:S02]  /*2af0*/  IMAD.IADD R154, R15, 0x1, R167 ;  /* 0x000000010f9a7824 */ /* 0x000fe400078e02a7 */
[----:B------:R-:W-:-:S05]  /*2b00*/  IMAD.WIDE.U32 R174, R157, R158, R162 ;  /* 0x0000009e9dae7225 */ /* 0x000fca00078e00a2 */
[----:B------:R-:W-:Y:S01]  /*2b10*/  IADD3 R171, R171, R175, RZ ;  /* 0x000000afabab7210 */ /* 0x000fe20007ffe0ff */
[----:B--2---:R-:W-:-:S04]  /*2b20*/  FMUL R165, R169, R156 ;  /* 0x0000009ca9a57220 */ /* 0x004fc80000400000 */
[----:B------:R-:W-:Y:S01]  /*2b30*/  FFMA R167, R88, R155, R165 ;  /* 0x0000009b58a77223 */ /* 0x000fe200000000a5 */
[----:B------:R-:W-:Y:S02]  /*2b40*/  LEA.HI.X R165, R166, R11, R154, 0x2, P1 ;  /* 0x0000000ba6a57211 */ /* 0x000fe400008f149a */
[----:B------:R-:W-:Y:S02]  /*2b50*/  IADD3 R154, P4, R160, R174, RZ ;  /* 0x000000aea09a7210 */ /* 0x000fe40007f9e0ff */
[----:B------:R-:W-:Y:S01]  /*2b60*/  ISETP.GT.AND P1, PT, R3, 0x8, PT ;  /* 0x000000080300780c */ /* 0x000fe20003f24270 */
[----:B------:R0:W-:Y:S01]  /*2b70*/  @P3 STG.E desc[UR36][R12.64], R167 ;  /* 0x000000a70c003986 */ /* 0x0001e2000c101924 */
[----:B------:R-:W-:Y:S01]  /*2b80*/  LEA R172, P3, R154, R10, 0x2 ;  /* 0x0000000a9aac7211 */ /* 0x000fe200078610ff */
[----:B------:R-:W-:Y:S01]  /*2b90*/  IMAD.X R166, R171, 0x1, R21, P4 ;  /* 0x00000001aba67824 */ /* 0x000fe200020e0615 */
[----:B------:R-:W-:Y:S01]  /*2ba0*/  ISETP.GT.AND P2, PT, R0, RZ, P1 ;  /* 0x000000ff0000720c */ /* 0x000fe20000f44270 */
[----:B------:R-:W-:-:S12]  /*2bb0*/  @!P5 BRA `(.L_x_35) ;  /* 0x000000000004d947 */ /* 0x000fd80003800000 */
[----:B------:R1:W5:Y:S02]  /*2bc0*/  LDG.E.LTC128B R169, desc[UR36][R164.64+0x4] ;  /* 0x00000424a4a97981 */ /* 0x000364000c1e1920 */
.L_x_35:
[----:B------:R-:W-:Y:S05]  /*2bd0*/  BSYNC B1 ;  /* 0x0000000000017941 */ /* 0x000fea0003800000 */
.L_x_34:
[----:B-----5:R-:W-:Y:S01]  /*2be0*/  FMUL R88, R169, R156 ;  /* 0x0000009ca9587220 */ /* 0x020fe20000400000 */
[----:B------:R-:W-:Y:S01]  /*2bf0*/  IMAD.MOV.U32 R177, RZ, RZ, R169 ;  /* 0x000000ffffb17224 */ /* 0x000fe200078e00a9 */
[----:B------:R-:W-:Y:S02]  /*2c00*/  LEA.HI.X R173, R154, R11, R166, 0x2, P3 ;  /* 0x0000000b9aad7211 */ /* 0x000fe400018f14a6 */
[----:B------:R-:W-:-:S05]  /*2c10*/  FFMA R179, R89, R155, R88 ;  /* 0x0000009b59b37223 */ /* 0x000fca0000000058 */
[----:B------:R2:W-:Y:S04]  /*2c20*/  @P5 STG.E desc[UR36][R12.64+0x4], R179 ;  /* 0x000004b30c005986 */ /* 0x0005e8000c101924 */
[----:B------:R-:W3:Y:S01]  /*2c30*/  @P2 LDG.E.LTC128B R177, desc[UR36][R172.64] ;  /* 0x00000024acb12981 */ /* 0x000ee2000c1e1920 */
[----:B------:R-:W-:Y:S01]  /*2c40*/  IADD3 R174, P3, R6, R174, RZ ;  /* 0x000000ae06ae7210 */ /* 0x000fe20007f7e0ff */
[C---:B0-----:R-:W-:Y:S01]  /*2c50*/  IMAD.SHL.U32 R167, R4.reuse, 0x20, RZ ;  /* 0x0000002004a77824 */ /* 0x041fe200078e00ff */
[----:B------:R-:W-:Y:S01]  /*2c60*/  SHF.L.U64.HI R169, R4, 0x5, R5 ;  /* 0x0000000504a97819 */ /* 0x000fe20000010205 */
[----:B------:R-:W-:Y:S01]  /*2c70*/  BSSY B1, `(.L_x_36) ;  /* 0x000000e000017945 */ /* 0x000fe20003800000 */
[----:B------:R-:W-:Y:S02]  /*2c80*/  IADD3.X R175, R7, R171, RZ, P3, !PT ;  /* 0x000000ab07af7210 */ /* 0x000fe40001ffe4ff */
[----:B------:R-:W-:-:S02]  /*2c90*/  IADD3 R170, P4, R167, R12, RZ ;  /* 0x0000000ca7aa7210 */ /* 0x000fc40007f9e0ff */
[----:B------:R-:W-:Y:S01]  /*2ca0*/  ISETP.GT.AND P3, PT, R0, 0x1, P1 ;  /* 0x000000010000780c */ /* 0x000fe20000f64270 */
[----:B------:R-:W-:Y:S01]  /*2cb0*/  IMAD.WIDE.U32 R174, R23, R14, R174 ;  /* 0x0000000e17ae7225 */ /* 0x000fe200078e00ae */
[----:B------:R-:W-:-:S03]  /*2cc0*/  IADD3.X R171, R169, R13, RZ, P4, !PT ;  /* 0x0000000da9ab7210 */ /* 0x000fc600027fe4ff */
[----:B------:R-:W-:Y:S01]  /*2cd0*/  IMAD.IADD R89, R15, 0x1, R175 ;  /* 0x000000010f597824 */ /* 0x000fe200078e02af */
[----:B------:R-:W-:-:S04]  /*2ce0*/  LEA R88, P5, R174, R10, 0x2 ;  /* 0x0000000aae587211 */ /* 0x000fc800078a10ff */
[----:B------:R-:W-:Y:S01]  /*2cf0*/  LEA.HI.X R89, R174, R11, R89, 0x2, P5 ;  /* 0x0000000bae597211 */ /* 0x000fe200028f1459 */
[----:B---3--:R-:W-:-:S04]  /*2d00*/  FMUL R175, R177, R156 ;  /* 0x0000009cb1af7220 */ /* 0x008fc80000400000 */
[----:B------:R-:W-:-:S05]  /*2d10*/  FFMA R175, R90, R155, R175 ;  /* 0x0000009b5aaf7223 */ /* 0x000fca00000000af */
[----:B------:R2:W-:Y:S01]  /*2d20*/  @P2 STG.E desc[UR36][R170.64], R175 ;  /* 0x000000afaa002986 */ /* 0x0005e2000c101924 */
[----:B------:R-:W-:Y:S05]  /*2d30*/  @!P3 BRA `(.L_x_37) ;  /* 0x000000000004b947 */ /* 0x000fea0003800000 */
[----:B------:R0:W5:Y:S02]  /*2d40*/  LDG.E.LTC128B R177, desc[UR36][R88.64+0x4] ;  /* 0x0000042458b17981 */ /* 0x000164000c1e1920 */
.L_x_37:
[----:B------:R-:W-:Y:S05]  /*2d50*/  BSYNC B1 ;  /* 0x0000000000017941 */ /* 0x000fea0003800000 */
.L_x_36:
[----:B-----5:R-:W-:Y:S01]  /*2d60*/  FMUL R90, R177, R156 ;  /* 0x0000009cb15a7220 */ /* 0x020fe20000400000 */
[----:B------:R-:W-:Y:S01]  /*2d70*/  ISETP.GT.AND P2, PT, R0, 0x8, P0 ;  /* 0x000000080000780c */ /* 0x000fe20000744270 */
[----:B------:R-:W-:Y:S02]  /*2d80*/  BSSY B1, `(.L_x_38) ;  /* 0x0000007000017945 */ /* 0x000fe40003800000 */
[----:B------:R-:W-:Y:S01]  /*2d90*/  FFMA R173, R91, R155, R90 ;  /* 0x0000009b5bad7223 */ /* 0x000fe2000000005a */
[----:B------:R-:W-:Y:S02]  /*2da0*/  @P3 IMAD.MOV.U32 R90, RZ, RZ, R170 ;  /* 0x000000ffff5a3224 */ /* 0x000fe400078e00aa */
[----:B------:R-:W-:-:S05]  /*2db0*/  @P3 IMAD.MOV.U32 R91, RZ, RZ, R171 ;  /* 0x000000ffff5b3224 */ /* 0x000fca00078e00ab */
[----:B------:R3:W-:Y:S02]  /*2dc0*/  @P3 STG.E desc[UR36][R90.64+0x4], R173 ;  /* 0x000004ad5a003986 */ /* 0x0007e4000c101924 */
[----:B------:R-:W-:Y:S05]  /*2dd0*/  @!P2 BRA `(.L_x_39) ;  /* 0x000000000004a947 */ /* 0x000fea0003800000 */
[----:B------:R4:W5:Y:S02]  /*2de0*/  LDG.E.LTC128B R177, desc[UR36][R164.64+0x20] ;  /* 0x00002024a4b17981 */ /* 0x000964000c1e1920 */
.L_x_39:
[----:B------:R-:W-:Y:S05]  /*2df0*/  BSYNC B1 ;  /* 0x0000000000017941 */ /* 0x000fea0003800000 */
.L_x_38:
[----:B---3-5:R-:W-:Y:S01]  /*2e00*/  FMUL R91, R177, R156 ;  /* 0x0000009cb15b7220 */ /* 0x028fe20000400000 */
[----:B------:R-:W-:Y:S01]  /*2e10*/  ISETP.GT.AND P3, PT, R0, 0x9, P0 ;  /* 0x000000090000780c */ /* 0x000fe20000764270 */
[----:B------:R-:W-:Y:S02]  /*2e20*/  BSSY B1, `(.L_x_40) ;  /* 0x0000005000017945 */ /* 0x000fe40003800000 */
[----:B------:R-:W-:-:S05]  /*2e30*/  FFMA R91, R92, R155, R91 ;  /* 0x0000009b5c5b7223 */ /* 0x000fca000000005b */
[----:B------:R3:W-:Y:S05]  /*2e40*/  @P2 STG.E desc[UR36][R12.64+0x20], R91 ;  /* 0x0000205b0c002986 */ /* 0x0007ea000c101924 */
[----:B------:R-:W-:Y:S05]  /*2e50*/  @!P3 BRA `(.L_x_41) ;  /* 0x000000000004b947 */ /* 0x000fea0003800000 */
[----:B------:R0:W5:Y:S02]  /*2e60*/  LDG.E.LTC128B R177, desc[UR36][R164.64+0x24] ;  /* 0x00002424a4b17981 */ /* 0x000164000c1e1920 */
.L_x_41:
[----:B------:R-:W-:Y:S05]  /*2e70*/  BSYNC B1 ;  /* 0x0000000000017941 */ /* 0x000fea0003800000 */
.L_x_40:
[----:B-----5:R-:W-:Y:S01]  /*2e80*/  FMUL R90, R177, R156 ;  /* 0x0000009cb15a7220 */ /* 0x020fe20000400000 */
[----:B------:R-:W-:Y:S01]  /*2e90*/  ISETP.GT.AND P2, PT, R0, 0x8, P1 ;  /* 0x000000080000780c */ /* 0x000fe20000f44270 */
[----:B------:R-:W-:Y:S02]  /*2ea0*/  BSSY B1, `(.L_x_42) ;  /* 0x0000005000017945 */ /* 0x000fe40003800000 */
[----:B------:R-:W-:-:S05]  /*2eb0*/  FFMA R93, R93, R155, R90 ;  /* 0x0000009b5d5d7223 */ /* 0x000fca000000005a */
[----:B------:R0:W-:Y:S05]  /*2ec0*/  @P3 STG.E desc[UR36][R12.64+0x24], R93 ;  /* 0x0000245d0c003986 */ /* 0x0001ea000c101924 */
[----:B------:R-:W-:Y:S05]  /*2ed0*/  @!P2 BRA `(.L_x_43) ;  /* 0x000000000004a947 */ /* 0x000fea0003800000 */
[----:B------:R0:W5:Y:S02]  /*2ee0*/  LDG.E.LTC128B R177, desc[UR36][R88.64+0x20] ;  /* 0x0000202458b17981 */ /* 0x000164000c1e1920 */
.L_x_43:
[----:B------:R-:W-:Y:S05]  /*2ef0*/  BSYNC B1 ;  /* 0x0000000000017941 */ /* 0x000fea0003800000 */
.L_x_42:
[----:B---3-5:R-:W-:Y:S01]  /*2f00*/  FMUL R91, R177, R156 ;  /* 0x0000009cb15b7220 */ /* 0x028fe20000400000 */
[----:B------:R-:W-:Y:S01]  /*2f10*/  @P2 MOV R90, R170 ;  /* 0x000000aa005a2202 */ /* 0x000fe20000000f00 */
[----:B------:R-:W-:Y:S01]  /*2f20*/  BSSY B1, `(.L_x_44) ;  /* 0x0000007000017945 */ /* 0x000fe20003800000 */
[----:B------:R-:W-:Y:S01]  /*2f30*/  ISETP.GT.AND P3, PT, R0, 0x9, P1 ;  /* 0x000000090000780c */ /* 0x000fe20000f64270 */
[----:B0-----:R-:W-:Y:S01]  /*2f40*/  FFMA R93, R94, R155, R91 ;  /* 0x0000009b5e5d7223 */ /* 0x001fe2000000005b */
[----:B------:R-:W-:-:S05]  /*2f50*/  @P2 IMAD.MOV.U32 R91, RZ, RZ, R171 ;  /* 0x000000ffff5b2224 */ /* 0x000fca00078e00ab */
[----:B------:R0:W-:Y:S06]  /*2f60*/  @P2 STG.E desc[UR36][R90.64+0x20], R93 ;  /* 0x0000205d5a002986 */ /* 0x0001ec000c101924 */
[----:B------:R-:W-:Y:S05]  /*2f70*/  @!P3 BRA `(.L_x_45) ;  /* 0x000000000004b947 */ /* 0x000fea0003800000 */
[----:B------:R3:W5:Y:S02]  /*2f80*/  LDG.E.LTC128B R177, desc[UR36][R88.64+0x24] ;  /* 0x0000242458b17981 */ /* 0x000764000c1e1920 */
.L_x_45:
[----:B------:R-:W-:Y:S05]  /*2f90*/  BSYNC B1 ;  /* 0x0000000000017941 */ /* 0x000fea0003800000 */
.L_x_44:
[----:B0----5:R-:W-:Y:S01]  /*2fa0*/  FMUL R90, R177, R156 ;  /* 0x0000009cb15a7220 */ /* 0x021fe20000400000 */
[----:B------:R-:W-:Y:S01]  /*2fb0*/  @P3 MOV R91, R171 ;  /* 0x000000ab005b3202 */ /* 0x000fe20000000f00 */
[----:B------:R-:W-:Y:S01]  /*2fc0*/  BSSY B1, `(.L_x_46) ;  /* 0x0000007000017945 */ /* 0x000fe20003800000 */
[----:B------:R-:W-:Y:S01]  /*2fd0*/  ISETP.GT.AND P2, PT, R0, 0x10, P0 ;  /* 0x000000100000780c */ /* 0x000fe20000744270 */
[----:B------:R-:W-:Y:S01]  /*2fe0*/  FFMA R95, R95, R155, R90 ;  /* 0x0000009b5f5f7223 */ /* 0x000fe2000000005a */
[----:B------:R-:W-:-:S05]  /*2ff0*/  @P3 IMAD.MOV.U32 R90, RZ, RZ, R170 ;  /* 0x000000ffff5a3224 */ /* 0x000fca00078e00aa */
[----:B------:R0:W-:Y:S06]  /*3000*/  @P3 STG.E desc[UR36][R90.64+0x24], R95 ;  /* 0x0000245f5a003986 */ /* 0x0001ec000c101924 */
[----:B------:R-:W-:Y:S05]  /*3010*/  @!P2 BRA `(.L_x_47) ;  /* 0x000000000004a947 */ /* 0x000fea0003800000 */
[----:B------:R0:W5:Y:S02]  /*3020*/  LDG.E.LTC128B R177, desc[UR36][R164.64+0x40] ;  /* 0x00004024a4b17981 */ /* 0x000164000c1e1920 */
.L_x_47:
[----:B------:R-:W-:Y:S05]  /*3030*/  BSYNC B1 ;  /* 0x0000000000017941 */ /* 0x000fea0003800000 */
.L_x_46:
[----:B0----5:R-:W-:Y:S01]  /*3040*/  FMUL R91, R177, R156 ;  /* 0x0000009cb15b7220 */ /* 0x021fe20000400000 */
[----:B------:R-:W-:Y:S01]  /*3050*/  ISETP.GT.AND P3, PT, R0, 0x11, P0 ;  /* 0x000000110000780c */ /* 0x000fe20000764270 */
[----:B------:R-:W-:Y:S02]  /*3060*/  BSSY B1, `(.L_x_48) ;  /* 0x0000005000017945 */ /* 0x000fe40003800000 */
[----:B------:R-:W-:-:S05]  /*3070*/  FFMA R91, R96, R155, R91 ;  /* 0x0000009b605b7223 */ /* 0x000fca000000005b */
[----:B------:R0:W-:Y:S05]  /*3080*/  @P2 STG.E desc[UR36][R12.64+0x40], R91 ;  /* 0x0000405b0c002986 */ /* 0x0001ea000c101924 */
[----:B------:R-:W-:Y:S05]  /*3090*/  @!P3 BRA `(.L_x_49) ;  /* 0x000000000004b947 */ /* 0x000fea0003800000 */
[----:B------:R0:W5:Y:S02]  /*30a0*/  LDG.E.LTC128B R177, desc[UR36][R164.64+0x44] ;  /* 0x00004424a4b17981 */ /* 0x000164000c1e1920 */
.L_x_49:
[----:B------:R-:W-:Y:S05]  /*30b0*/  BSYNC B1 ;  /* 0x0000000000017941 */ /* 0x000fea0003800000 */
.L_x_48:
[----:B-----5:R-:W-:Y:S01]  /*30c0*/  FMUL R90, R177, R156 ;  /* 0x0000009cb15a7220 */ /* 0x020fe20000400000 */
[----:B------:R-:W-:Y:S01]  /*30d0*/  ISETP.GT.AND P2, PT, R0, 0x10, P1 ;  /* 0x000000100000780c */ /* 0x000fe20000f44270 */
[----:B------:R-:W-:Y:S02]  /*30e0*/  BSSY B1, `(.L_x_50) ;  /* 0x0000005000017945 */ /* 0x000fe40003800000 */
[----:B------:R-:W-:-:S05]  /*30f0*/  FFMA R97, R97, R155, R90 ;  /* 0x0000009b61617223 */ /* 0x000fca000000005a */
[----:B------:R0:W-:Y:S05]  /*3100*/  @P3 STG.E desc[UR36][R12.64+0x44], R97 ;  /* 0x000044610c003986 */ /* 0x0001ea000c101924 */
[----:B------:R-:W-:Y:S05]  /*3110*/  @!P2 BRA `(.L_x_51) ;  /* 0x000000000004a947 */ /* 0x000fea0003800000 */
[----:B------:R0:W5:Y:S02]  /*3120*/  LDG.E.LTC128B R177, desc[UR36][R88.64+0x40] ;  /* 0x0000402458b17981 */ /* 0x000164000c1e1920 */
.L_x_51:
[----:B------:R-:W-:Y:S05]  /*3130*/  BSYNC B1 ;  /* 0x0000000000017941 */ /* 0x000fea0003800000 */
.L_x_50:
[----:B0----5:R-:W-:Y:S01]  /*3140*/  FMUL R91, R177, R156 ;  /* 0x0000009cb15b7220 */ /* 0x021fe20000400000 */
[----:B------:R-:W-:Y:S01]  /*3150*/  @P2 IMAD.MOV.U32 R90, RZ, RZ, R170 ;  /* 0x000000ffff5a2224 */ /* 0x000fe200078e00aa */
[----:B------:R-:W-:Y:S01]  /*3160*/  ISETP.GT.AND P3, PT, R0, 0x11, P1 ;  /* 0x000000110000780c */ /* 0x000fe20000f64270 */
[----:B------:R-:W-:Y:S01]  /*3170*/  BSSY B1, `(.L_x_52) ;  /* 0x0000006000017945 */ /* 0x000fe20003800000 */
[----:B------:R-:W-:Y:S01]  /*3180*/  FFMA R93, R98, R155, R91 ;  /* 0x0000009b625d7223 */ /* 0x000fe2000000005b */
[----:B------:R-:W-:-:S05]  /*3190*/  @P2 IMAD.MOV.U32 R91, RZ, RZ, R171 ;  /* 0x000000ffff5b2224 */ /* 0x000fca00078e00ab */
[----:B------:R0:W-:Y:S05]  /*31a0*/  @P2 STG.E desc[UR36][R90.64+0x40], R93 ;  /* 0x0000405d5a002986 */ /* 0x0001ea000c101924 */
[----:B------:R-:W-:Y:S05]  /*31b0*/  @!P3 BRA `(.L_x_53) ;  /* 0x000000000004b947 */ /* 0x000fea0003800000 */
[----:B------:R0:W5:Y:S02]  /*31c0*/  LDG.E.LTC128B R177, desc[UR36][R88.64+0x44] ;  /* 0x0000442458b17981 */ /* 0x000164000c1e1920 */
.L_x_53:
[----:B------:R-:W-:Y:S05]  /*31d0*/  BSYNC B1 ;  /* 0x0000000000017941 */ /* 0x000fea0003800000 */
.L_x_52:
[----:B0----5:R-:W-:Y:S01]  /*31e0*/  FMUL R90, R177, R156 ;  /* 0x0000009cb15a7220 */ /* 0x021fe20000400000 */
[----:B------:R-:W-:Y:S01]  /*31f0*/  @P3 IMAD.MOV.U32 R91, RZ, RZ, R171 ;  /* 0x000000ffff5b3224 */ /* 0x000fe200078e00ab */
[----:B------:R-:W-:Y:S01]  /*3200*/  ISETP.GT.AND P2, PT, R0, 0x18, P0 ;  /* 0x000000180000780c */ /* 0x000fe20000744270 */
[----:B------:R-:W-:Y:S01]  /*3210*/  BSSY B1, `(.L_x_54) ;  /* 0x0000006000017945 */ /* 0x000fe20003800000 */
[----:B------:R-:W-:Y:S01]  /*3220*/  FFMA R99, R99, R155, R90 ;  /* 0x0000009b63637223 */ /* 0x000fe2000000005a */
[----:B------:R-:W-:-:S05]  /*3230*/  @P3 MOV R90, R170 ;  /* 0x000000aa005a3202 */ /* 0x000fca0000000f00 */
[----:B------:R0:W-:Y:S05]  /*3240*/  @P3 STG.E desc[UR36][R90.64+0x44], R99 ;  /* 0x000044635a003986 */ /* 0x0001ea000c101924 */
[----:B------:R-:W-:Y:S05]  /*3250*/  @!P2 BRA `(.L_x_55) ;  /* 0x000000000004a947 */ /* 0x000fea0003800000 */
[----:B------:R0:W5:Y:S02]  /*3260*/  LDG.E.LTC128B R177, desc[UR36][R164.64+0x60] ;  /* 0x00006024a4b17981 */ /* 0x000164000c1e1920 */
.L_x_55:
[----:B------:R-:W-:Y:S05]  /*3270*/  BSYNC B1 ;  /* 0x0000000000017941 */ /* 0x000fea0003800000 */
.L_x_54:
[----:B0----5:R-:W-:Y:S01]  /*3280*/  FMUL R91, R177, R156 ;  /* 0x0000009cb15b7220 */ /* 0x021fe20000400000 */
[----:B------:R-:W-:Y:S01]  /*3290*/  ISETP.GT.AND P3, PT, R0, 0x19, P0 ;  /* 0x000000190000780c */ /* 0x000fe20000764270 */
[----:B------:R-:W-:Y:S02]  /*32a0*/  BSSY B1, `(.L_x_56) ;  /* 0x0000005000017945 */ /* 0x000fe40003800000 */
[----:B------:R-:W-:-:S05]  /*32b0*/  FFMA R91, R100, R155, R91 ;  /* 0x0000009b645b7223 */ /* 0x000fca000000005b */
[----:B------:R0:W-:Y:S05]  /*32c0*/  @P2 STG.E desc[UR36][R12.64+0x60], R91 ;  /* 0x0000605b0c002986 */ /* 0x0001ea000c101924 */
[----:B------:R-:W-:Y:S05]  /*32d0*/  @!P3 BRA `(.L_x_57) ;  /* 0x000000000004b947 */ /* 0x000fea0003800000 */
[----:B------:R0:W5:Y:S02]  /*32e0*/  LDG.E.LTC128B R177, desc[UR36][R164.64+0x64] ;  /* 0x00006424a4b17981 */ /* 0x000164000c1e1920 */
.L_x_57:
[----:B------:R-:W-:Y:S05]  /*32f0*/  BSYNC B1 ;  /* 0x0000000000017941 */ /* 0x000fea0003800000 */
.L_x_56:
[----:B-----5:R-:W-:Y:S01]  /*3300*/  FMUL R90, R177, R156 ;  /* 0x0000009cb15a7220 */ /* 0x020fe20000400000 */
[----:B------:R-:W-:Y:S01]  /*3310*/  ISETP.GT.AND P2, PT, R0, 0x18, P1 ;  /* 0x000000180000780c */ /* 0x000fe20000f44270 */
[----:B------:R-:W-:Y:S02]  /*3320*/  BSSY B1, `(.L_x_58) ;  /* 0x0000005000017945 */ /* 0x000fe40003800000 */
[----:B------:R-:W-:-:S05]  /*3330*/  FFMA R101, R101, R155, R90 ;  /* 0x0000009b65657223 */ /* 0x000fca000000005a */
[----:B------:R0:W-:Y:S05]  /*3340*/  @P3 STG.E desc[UR36][R12.64+0x64], R101 ;  /* 0x000064650c003986 */ /* 0x0001ea000c101924 */
[----:B------:R-:W-:Y:S05]  /*3350*/  @!P2 BRA `(.L_x_59) ;  /* 0x000000000004a947 */ /* 0x000fea0003800000 */
[----:B------:R0:W5:Y:S02]  /*3360*/  LDG.E.LTC128B R177, desc[UR36][R88.64+0x60] ;  /* 0x0000602458b17981 */ /* 0x000164000c1e1920 */
.L_x_59:
[----:B------:R-:W-:Y:S05]  /*3370*/  BSYNC B1 ;  /* 0x0000000000017941 */ /* 0x000fea0003800000 */
.L_x_58:
        /* <DEDUP_REMOVED lines=9> */
.L_x_61:
[----:B------:R-:W-:Y:S05]  /*3410*/  BSYNC B1 ;  /* 0x0000000000017941 */ /* 0x000fea0003800000 */
.L_x_60:
        /* <DEDUP_REMOVED lines=9> */
.L_x_63:
[----:B------:R-:W-:Y:S05]  /*34b0*/  BSYNC B1 ;  /* 0x0000000000017941 */ /* 0x000fea0003800000 */
.L_x_62:
[----:B0----5:R-:W-:Y:S01]  /*34c0*/  FMUL R91, R177, R156 ;  /* 0x0000009cb15b7220 */ /* 0x021fe20000400000 */
[----:B------:R-:W-:Y:S01]  /*34d0*/  ISETP.GT.AND P3, PT, R0, 0x21, P0 ;  /* 0x000000210000780c */ /* 0x000fe20000764270 */
[----:B------:R-:W-:Y:S02]  /*34e0*/  BSSY B1, `(.L_x_64) ;  /* 0x0000005000017945 */ /* 0x000fe40003800000 */
[----:B------:R-:W-:-:S05]  /*34f0*/  FFMA R91, R104, R155, R91 ;  /* 0x0000009b685b7223 */ /* 0x000fca000000005b */
[----:B------:R0:W-:Y:S05]  /*3500*/  @P2 STG.E desc[UR36][R12.64+0x80], R91 ;  /* 0x0000805b0c002986 */ /* 0x0001ea000c101924 */
[----:B------:R-:W-:Y:S05]  /*3510*/  @!P3 BRA `(.L_x_65) ;  /* 0x000000000004b947 */ /* 0x000fea0003800000 */
[----:B------:R0:W5:Y:S02]  /*3520*/  LDG.E.LTC128B R177, desc[UR36][R164.64+0x84] ;  /* 0x00008424a4b17981 */ /* 0x000164000c1e1920 */
.L_x_65:
[----:B------:R-:W-:Y:S05]  /*3530*/  BSYNC B1 ;  /* 0x0000000000017941 */ /* 0x000fea0003800000 */
.L_x_64:
[----:B-----5:R-:W-:Y:S01]  /*3540*/  FMUL R90, R177, R156 ;  /* 0x0000009cb15a7220 */ /* 0x020fe20000400000 */
[----:B------:R-:W-:Y:S01]  /*3550*/  ISETP.GT.AND P2, PT, R0, 0x20, P1 ;  /* 0x000000200000780c */ /* 0x000fe20000f44270 */
[----:B------:R-:W-:Y:S02]  /*3560*/  BSSY B1, `(.L_x_66) ;  /* 0x0000005000017945 */ /* 0x000fe40003800000 */
[----:B------:R-:W-:-:S05]  /*3570*/  FFMA R105, R105, R155, R90 ;  /* 0x0000009b69697223 */ /* 0x000fca000000005a */
[----:B------:R0:W-:Y:S05]  /*3580*/  @P3 STG.E desc[UR36][R12.64+0x84], R105 ;  /* 0x000084690c003986 */ /* 0x0001ea000c101924 */
[----:B------:R-:W-:Y:S05]  /*3590*/  @!P2 BRA `(.L_x_67) ;  /* 0x000000000004a947 */ /* 0x000fea0003800000 */
[----:B------:R0:W5:Y:S02]  /*35a0*/  LDG.E.LTC128B R177, desc[UR36][R88.64+0x80] ;  /* 0x0000802458b17981 */ /* 0x000164000c1e1920 */
.L_x_67:
[----:B------:R-:W-:Y:S05]  /*35b0*/  BSYNC B1 ;  /* 0x0000000000017941 */ /* 0x000fea0003800000 */
.L_x_66:
        /* <DEDUP_REMOVED lines=9> */
.L_x_69:
[----:B------:R-:W-:Y:S05]  /*3650*/  BSYNC B1 ;  /* 0x0000000000017941 */ /* 0x000fea0003800000 */
.L_x_68:
        /* <DEDUP_REMOVED lines=9> */
.L_x_71:
[----:B------:R-:W-:Y:S05]  /*36f0*/  BSYNC B1 ;  /* 0x0000000000017941 */ /* 0x000fea0003800000 */
.L_x_70:
[----:B0----5:R-:W-:Y:S01]  /*3700*/  FMUL R91, R177, R156 ;  /* 0x0000009cb15b7220 */ /* 0x021fe20000400000 */
[----:B------:R-:W-:Y:S01]  /*3710*/  ISETP.GT.AND P3, PT, R0, 0x29, P0 ;  /* 0x000000290000780c */ /* 0x000fe20000764270 */
[----:B------:R-:W-:Y:S02]  /*3720*/  BSSY B1, `(.L_x_72) ;  /* 0x0000005000017945 */ /* 0x000fe40003800000 */
[----:B------:R-:W-:-:S05]  /*3730*/  FFMA R91, R108, R155, R91 ;  /* 0x0000009b6c5b7223 */ /* 0x000fca000000005b */
[----:B------:R0:W-:Y:S05]  /*3740*/  @P2 STG.E desc[UR36][R12.64+0xa0], R91 ;  /* 0x0000a05b0c002986 */ /* 0x0001ea000c101924 */
[----:B------:R-:W-:Y:S05]  /*3750*/  @!P3 BRA `(.L_x_73) ;  /* 0x000000000004b947 */ /* 0x000fea0003800000 */
[----:B------:R0:W5:Y:S02]  /*3760*/  LDG.E.LTC128B R177, desc[UR36][R164.64+0xa4] ;  /* 0x0000a424a4b17981 */ /* 0x000164000c1e1920 */
.L_x_73:
[----:B------:R-:W-:Y:S05]  /*3770*/  BSYNC B1 ;  /* 0x0000000000017941 */ /* 0x000fea0003800000 */
.L_x_72:
[----:B-----5:R-:W-:Y:S01]  /*3780*/  FMUL R90, R177, R156 ;  /* 0x0000009cb15a7220 */ /* 0x020fe20000400000 */
[----:B------:R-:W-:Y:S01]  /*3790*/  ISETP.GT.AND P2, PT, R0, 0x28, P1 ;  /* 0x000000280000780c */ /* 0x000fe20000f44270 */
[----:B------:R-:W-:Y:S02]  /*37a0*/  BSSY B1, `(.L_x_74) ;  /* 0x0000005000017945 */ /* 0x000fe40003800000 */
[----:B------:R-:W-:-:S05]  /*37b0*/  FFMA R109, R109, R155, R90 ;  /* 0x0000009b6d6d7223 */ /* 0x000fca000000005a */
[----:B------:R0:W-:Y:S05]  /*37c0*/  @P3 STG.E desc[UR36][R12.64+0xa4], R109 ;  /* 0x0000a46d0c003986 */ /* 0x0001ea000c101924 */
[----:B------:R-:W-:Y:S05]  /*37d0*/  @!P2 BRA `(.L_x_75) ;  /* 0x000000000004a947 */ /* 0x000fea0003800000 */
[----:B------:R0:W5:Y:S02]  /*37e0*/  LDG.E.LTC128B R177, desc[UR36][R88.64+0xa0] ;  /* 0x0000a02458b17981 */ /* 0x000164000c1e1920 */
.L_x_75:
[----:B------:R-:W-:Y:S05]  /*37f0*/  BSYNC B1 ;  /* 0x0000000000017941 */ /* 0x000fea0003800000 */
.L_x_74:
        /* <DEDUP_REMOVED lines=9> */
.L_x_77:
[----:B------:R-:W-:Y:S05]  /*3890*/  BSYNC B1 ;  /* 0x0000000000017941 */ /* 0x000fea0003800000 */
.L_x_76:
        /* <DEDUP_REMOVED lines=9> */
.L_x_79:
[----:B------:R-:W-:Y:S05]  /*3930*/  BSYNC B1 ;  /* 0x0000000000017941 */ /* 0x000fea0003800000 */
.L_x_78:
[----:B0----5:R-:W-:Y:S01]  /*3940*/  FMUL R91, R177, R156 ;  /* 0x0000009cb15b7220 */ /* 0x021fe20000400000 */
[----:B------:R-:W-:Y:S01]  /*3950*/  ISETP.GT.AND P3, PT, R0, 0x31, P0 ;  /* 0x000000310000780c */ /* 0x000fe20000764270 */
[----:B------:R-:W-:Y:S02]  /*3960*/  BSSY B1, `(.L_x_80) ;  /* 0x0000005000017945 */ /* 0x000fe40003800000 */
[----:B------:R-:W-:-:S05]  /*3970*/  FFMA R91, R112, R155, R91 ;  /* 0x0000009b705b7223 */ /* 0x000fca000000005b */
[----:B------:R0:W-:Y:S05]  /*3980*/  @P2 STG.E desc[UR36][R12.64+0xc0], R91 ;  /* 0x0000c05b0c002986 */ /* 0x0001ea000c101924 */
[----:B------:R-:W-:Y:S05]  /*3990*/  @!P3 BRA `(.L_x_81) ;  /* 0x000000000004b947 */ /* 0x000fea0003800000 */
[----:B------:R0:W5:Y:S02]  /*39a0*/  LDG.E.LTC128B R177, desc[UR36][R164.64+0xc4] ;  /* 0x0000c424a4b17981 */ /* 0x000164000c1e1920 */
.L_x_81:
[----:B------:R-:W-:Y:S05]  /*39b0*/  BSYNC B1 ;  /* 0x0000000000017941 */ /* 0x000fea0003800000 */
.L_x_80:
[----:B-----5:R-:W-:Y:S01]  /*39c0*/  FMUL R90, R177, R156 ;  /* 0x0000009cb15a7220 */ /* 0x020fe20000400000 */
[----:B------:R-:W-:Y:S01]  /*39d0*/  ISETP.GT.AND P2, PT, R0, 0x30, P1 ;  /* 0x000000300000780c */ /* 0x000fe20000f44270 */
[----:B------:R-:W-:Y:S02]  /*39e0*/  BSSY B1, `(.L_x_82) ;  /* 0x0000005000017945 */ /* 0x000fe40003800000 */
[----:B------:R-:W-:-:S05]  /*39f0*/  FFMA R113, R113, R155, R90 ;  /* 0x0000009b71717223 */ /* 0x000fca000000005a */
[----:B------:R0:W-:Y:S05]  /*3a00*/  @P3 STG.E desc[UR36][R12.64+0xc4], R113 ;  /* 0x0000c4710c003986 */ /* 0x0001ea000c101924 */
[----:B------:R-:W-:Y:S05]  /*3a10*/  @!P2 BRA `(.L_x_83) ;  /* 0x000000000004a947 */ /* 0x000fea0003800000 */
[----:B------:R0:W5:Y:S02]  /*3a20*/  LDG.E.LTC128B R177, desc[UR36][R88.64+0xc0] ;  /* 0x0000c02458b17981 */ /* 0x000164000c1e1920 */
.L_x_83:
[----:B------:R-:W-:Y:S05]  /*3a30*/  BSYNC B1 ;  /* 0x0000000000017941 */ /* 0x000fea0003800000 */
.L_x_82:
        /* <DEDUP_REMOVED lines=9> */
.L_x_85:
[----:B------:R-:W-:Y:S05]  /*3ad0*/  BSYNC B1 ;  /* 0x0000000000017941 */ /* 0x000fea0003800000 */
.L_x_84:
        /* <DEDUP_REMOVED lines=9> */
.L_x_87:
[----:B------:R-:W-:Y:S05]  /*3b70*/  BSYNC B1 ;  /* 0x0000000000017941 */ /* 0x000fea0003800000 */
.L_x_86:
[----:B0----5:R-:W-:Y:S01]  /*3b80*/  FMUL R91, R177, R156 ;  /* 0x0000009cb15b7220 */ /* 0x021fe20000400000 */
[----:B------:R-:W-:Y:S01]  /*3b90*/  ISETP.GT.AND P3, PT, R0, 0x39, P0 ;  /* 0x000000390000780c */ /* 0x000fe20000764270 */
[----:B------:R-:W-:Y:S02]  /*3ba0*/  BSSY B1, `(.L_x_88) ;  /* 0x0000005000017945 */ /* 0x000fe40003800000 */
[----:B------:R-:W-:-:S05]  /*3bb0*/  FFMA R91, R116, R155, R91 ;  /* 0x0000009b745b7223 */ /* 0x000fca000000005b */
[----:B------:R0:W-:Y:S05]  /*3bc0*/  @P2 STG.E desc[UR36][R12.64+0xe0], R91 ;  /* 0x0000e05b0c002986 */ /* 0x0001ea000c101924 */
[----:B------:R-:W-:Y:S05]  /*3bd0*/  @!P3 BRA `(.L_x_89) ;  /* 0x000000000004b947 */ /* 0x000fea0003800000 */
[----:B------:R0:W5:Y:S02]  /*3be0*/  LDG.E.LTC128B R177, desc[UR36][R164.64+0xe4] ;  /* 0x0000e424a4b17981 */ /* 0x000164000c1e1920 */
.L_x_89:
[----:B------:R-:W-:Y:S05]  /*3bf0*/  BSYNC B1 ;  /* 0x0000000000017941 */ /* 0x000fea0003800000 */
.L_x_88:
[----:B-----5:R-:W-:Y:S01]  /*3c00*/  FMUL R90, R177, R156 ;  /* 0x0000009cb15a7220 */ /* 0x020fe20000400000 */
[----:B------:R-:W-:Y:S01]  /*3c10*/  ISETP.GT.AND P2, PT, R0, 0x38, P1 ;  /* 0x000000380000780c */ /* 0x000fe20000f44270 */
[----:B------:R-:W-:Y:S02]  /*3c20*/  BSSY B1, `(.L_x_90) ;  /* 0x0000005000017945 */ /* 0x000fe40003800000 */
[----:B------:R-:W-:-:S05]  /*3c30*/  FFMA R117, R117, R155, R90 ;  /* 0x0000009b75757223 */ /* 0x000fca000000005a */
[----:B------:R0:W-:Y:S05]  /*3c40*/  @P3 STG.E desc[UR36][R12.64+0xe4], R117 ;  /* 0x0000e4750c003986 */ /* 0x0001ea000c101924 */
[----:B------:R-:W-:Y:S05]  /*3c50*/  @!P2 BRA `(.L_x_91) ;  /* 0x000000000004a947 */ /* 0x000fea0003800000 */
[----:B------:R0:W5:Y:S02]  /*3c60*/  LDG.E.LTC128B R177, desc[UR36][R88.64+0xe0] ;  /* 0x0000e02458b17981 */ /* 0x000164000c1e1920 */
.L_x_91:
[----:B------:R-:W-:Y:S05]  /*3c70*/  BSYNC B1 ;  /* 0x0000000000017941 */ /* 0x000fea0003800000 */
.L_x_90:
        /* <DEDUP_REMOVED lines=9> */
.L_x_93:
[----:B------:R-:W-:Y:S05]  /*3d10*/  BSYNC B1 ;  /* 0x0000000000017941 */ /* 0x000fea0003800000 */
.L_x_92:
        /* <DEDUP_REMOVED lines=9> */
.L_x_95:
[----:B------:R-:W-:Y:S05]  /*3db0*/  BSYNC B1 ;  /* 0x0000000000017941 */ /* 0x000fea0003800000 */
.L_x_94:
[----:B0----5:R-:W-:Y:S01]  /*3dc0*/  FMUL R91, R177, R156 ;  /* 0x0000009cb15b7220 */ /* 0x021fe20000400000 */
[----:B------:R-:W-:Y:S01]  /*3dd0*/  ISETP.GT.AND P3, PT, R0, 0x41, P0 ;  /* 0x000000410000780c */ /* 0x000fe20000764270 */
[----:B------:R-:W-:Y:S02]  /*3de0*/  BSSY B1, `(.L_x_96) ;  /* 0x0000005000017945 */ /* 0x000fe40003800000 */
[----:B------:R-:W-:-:S05]  /*3df0*/  FFMA R91, R120, R155, R91 ;  /* 0x0000009b785b7223 */ /* 0x000fca000000005b */
[----:B------:R0:W-:Y:S05]  /*3e00*/  @P2 STG.E desc[UR36][R12.64+0x100], R91 ;  /* 0x0001005b0c002986 */ /* 0x0001ea000c101924 */
[----:B------:R-:W-:Y:S05]  /*3e10*/  @!P3 BRA `(.L_x_97) ;  /* 0x000000000004b947 */ /* 0x000fea0003800000 */
[----:B------:R0:W5:Y:S02]  /*3e20*/  LDG.E.LTC128B R177, desc[UR36][R164.64+0x104] ;  /* 0x00010424a4b17981 */ /* 0x000164000c1e1920 */
.L_x_97:
[----:B------:R-:W-:Y:S05]  /*3e30*/  BSYNC B1 ;  /* 0x0000000000017941 */ /* 0x000fea0003800000 */
.L_x_96:
[----:B-----5:R-:W-:Y:S01]  /*3e40*/  FMUL R90, R177, R156 ;  /* 0x0000009cb15a7220 */ /* 0x020fe20000400000 */
[----:B------:R-:W-:Y:S01]  /*3e50*/  ISETP.GT.AND P2, PT, R0, 0x40, P1 ;  /* 0x000000400000780c */ /* 0x000fe20000f44270 */
[----:B------:R-:W-:Y:S02]  /*3e60*/  BSSY B1, `(.L_x_98) ;  /* 0x0000005000017945 */ /* 0x000fe40003800000 */
[----:B------:R-:W-:-:S05]  /*3e70*/  FFMA R121, R121, R155, R90 ;  /* 0x0000009b79797223 */ /* 0x000fca000000005a */
[----:B------:R0:W-:Y:S05]  /*3e80*/  @P3 STG.E desc[UR36][R12.64+0x104], R121 ;  /* 0x000104790c003986 */ /* 0x0001ea000c101924 */
[----:B------:R-:W-:Y:S05]  /*3e90*/  @!P2 BRA `(.L_x_99) ;  /* 0x000000000004a947 */ /* 0x000fea0003800000 */
[----:B------:R0:W5:Y:S02]  /*3ea0*/  LDG.E.LTC128B R177, desc[UR36][R88.64+0x100] ;  /* 0x0001002458b17981 */ /* 0x000164000c1e1920 */
.L_x_99:
[----:B------:R-:W-:Y:S05]  /*3eb0*/  BSYNC B1 ;  /* 0x0000000000017941 */ /* 0x000fea0003800000 */
.L_x_98:
        /* <DEDUP_REMOVED lines=9> */
.L_x_101:
[----:B------:R-:W-:Y:S05]  /*3f50*/  BSYNC B1 ;  /* 0x0000000000017941 */ /* 0x000fea0003800000 */
.L_x_100:
        /* <DEDUP_REMOVED lines=9> */
.L_x_103:
[----:B------:R-:W-:Y:S05]  /*3ff0*/  BSYNC B1 ;  /* 0x0000000000017941 */ /* 0x000fea0003800000 */
.L_x_102:
[----:B0----5:R-:W-:Y:S01]  /*4000*/  FMUL R91, R177, R156 ;  /* 0x0000009cb15b7220 */ /* 0x021fe20000400000 */
[----:B------:R-:W-:Y:S01]  /*4010*/  ISETP.GT.AND P3, PT, R0, 0x49, P0 ;  /* 0x000000490000780c */ /* 0x000fe20000764270 */
[----:B------:R-:W-:Y:S02]  /*4020*/  BSSY B1, `(.L_x_104) ;  /* 0x0000005000017945 */ /* 0x000fe40003800000 */
[----:B------:R-:W-:-:S05]  /*4030*/  FFMA R91, R124, R155, R91 ;  /* 0x0000009b7c5b7223 */ /* 0x000fca000000005b */
[----:B------:R0:W-:Y:S05]  /*4040*/  @P2 STG.E desc[UR36][R12.64+0x120], R91 ;  /* 0x0001205b0c002986 */ /* 0x0001ea000c101924 */
[----:B------:R-:W-:Y:S05]  /*4050*/  @!P3 BRA `(.L_x_105) ;  /* 0x000000000004b947 */ /* 0x000fea0003800000 */
[----:B------:R0:W5:Y:S02]  /*4060*/  LDG.E.LTC128B R177, desc[UR36][R164.64+0x124] ;  /* 0x00012424a4b17981 */ /* 0x000164000c1e1920 */
.L_x_105:
[----:B------:R-:W-:Y:S05]  /*4070*/  BSYNC B1 ;  /* 0x0000000000017941 */ /* 0x000fea0003800000 */
.L_x_104:
[----:B-----5:R-:W-:Y:S01]  /*4080*/  FMUL R90, R177, R156 ;  /* 0x0000009cb15a7220 */ /* 0x020fe20000400000 */
[----:B------:R-:W-:Y:S01]  /*4090*/  ISETP.GT.AND P2, PT, R0, 0x48, P1 ;  /* 0x000000480000780c */ /* 0x000fe20000f44270 */
[----:B------:R-:W-:Y:S02]  /*40a0*/  BSSY B1, `(.L_x_106) ;  /* 0x0000005000017945 */ /* 0x000fe40003800000 */
[----:B------:R-:W-:-:S05]  /*40b0*/  FFMA R125, R125, R155, R90 ;  /* 0x0000009b7d7d7223 */ /* 0x000fca000000005a */
[----:B------:R0:W-:Y:S05]  /*40c0*/  @P3 STG.E desc[UR36][R12.64+0x124], R125 ;  /* 0x0001247d0c003986 */ /* 0x0001ea000c101924 */
[----:B------:R-:W-:Y:S05]  /*40d0*/  @!P2 BRA `(.L_x_107) ;  /* 0x000000000004a947 */ /* 0x000fea0003800000 */
[----:B------:R0:W5:Y:S02]  /*40e0*/  LDG.E.LTC128B R177, desc[UR36][R88.64+0x120] ;  /* 0x0001202458b17981 */ /* 0x000164000c1e1920 */
.L_x_107:
[----:B------:R-:W-:Y:S05]  /*40f0*/  BSYNC B1 ;  /* 0x0000000000017941 */ /* 0x000fea0003800000 */
.L_x_106:
        /* <DEDUP_REMOVED lines=9> */
.L_x_109:
[----:B------:R-:W-:Y:S05]  /*4190*/  BSYNC B1 ;  /* 0x0000000000017941 */ /* 0x000fea0003800000 */
.L_x_108:
        /* <DEDUP_REMOVED lines=9> */
.L_x_111:
[----:B------:R-:W-:Y:S05]  /*4230*/  BSYNC B1 ;  /* 0x0000000000017941 */ /* 0x000fea0003800000 */
.L_x_110:
[----:B0----5:R-:W-:Y:S01]  /*4240*/  FMUL R91, R177, R156 ;  /* 0x0000009cb15b7220 */ /* 0x021fe20000400000 */
[----:B------:R-:W-:Y:S01]  /*4250*/  ISETP.GT.AND P3, PT, R0, 0x51, P0 ;  /* 0x000000510000780c */ /* 0x000fe20000764270 */
[----:B------:R-:W-:Y:S02]  /*4260*/  BSSY B1, `(.L_x_112) ;  /* 0x0000005000017945 */ /* 0x000fe40003800000 */
[----:B------:R-:W-:-:S05]  /*4270*/  FFMA R91, R128, R155, R91 ;  /* 0x0000009b805b7223 */ /* 0x000fca000000005b */
[----:B------:R0:W-:Y:S05]  /*4280*/  @P2 STG.E desc[UR36][R12.64+0x140], R91 ;  /* 0x0001405b0c002986 */ /* 0x0001ea000c101924 */
[----:B------:R-:W-:Y:S05]  /*4290*/  @!P3 BRA `(.L_x_113) ;  /* 0x000000000004b947 */ /* 0x000fea0003800000 */
[----:B------:R0:W5:Y:S02]  /*42a0*/  LDG.E.LTC128B R177, desc[UR36][R164.64+0x144] ;  /* 0x00014424a4b17981 */ /* 0x000164000c1e1920 */
.L_x_113:
[----:B------:R-:W-:Y:S05]  /*42b0*/  BSYNC B1 ;  /* 0x0000000000017941 */ /* 0x000fea0003800000 */
.L_x_112:
[----:B-----5:R-:W-:Y:S01]  /*42c0*/  FMUL R90, R177, R156 ;  /* 0x0000009cb15a7220 */ /* 0x020fe20000400000 */
[----:B------:R-:W-:Y:S01]  /*42d0*/  ISETP.GT.AND P2, PT, R0, 0x50, P1 ;  /* 0x000000500000780c */ /* 0x000fe20000f44270 */
[----:B------:R-:W-:Y:S02]  /*42e0*/  BSSY B1, `(.L_x_114) ;  /* 0x0000005000017945 */ /* 0x000fe40003800000 */
[----:B------:R-:W-:-:S05]  /*42f0*/  FFMA R129, R129, R155, R90 ;  /* 0x0000009b81817223 */ /* 0x000fca000000005a */
[----:B------:R0:W-:Y:S05]  /*4300*/  @P3 STG.E desc[UR36][R12.64+0x144], R129 ;  /* 0x000144810c003986 */ /* 0x0001ea000c101924 */
[----:B------:R-:W-:Y:S05]  /*4310*/  @!P2 BRA `(.L_x_115) ;  /* 0x000000000004a947 */ /* 0x000fea0003800000 */
[----:B------:R0:W5:Y:S02]  /*4320*/  LDG.E.LTC128B R177, desc[UR36][R88.64+0x140] ;  /* 0x0001402458b17981 */ /* 0x000164000c1e1920 */
.L_x_115:
[----:B------:R-:W-:Y:S05]  /*4330*/  BSYNC B1 ;  /* 0x0000000000017941 */ /* 0x000fea0003800000 */
.L_x_114:
        /* <DEDUP_REMOVED lines=9> */
.L_x_117:
[----:B------:R-:W-:Y:S05]  /*43d0*/  BSYNC B1 ;  /* 0x0000000000017941 */ /* 0x000fea0003800000 */
.L_x_116:
        /* <DEDUP_REMOVED lines=9> */
.L_x_119:
[----:B------:R-:W-:Y:S05]  /*4470*/  BSYNC B1 ;  /* 0x0000000000017941 */ /* 0x000fea0003800000 */
.L_x_118:
[----:B0----5:R-:W-:Y:S01]  /*4480*/  FMUL R91, R177, R156 ;  /* 0x0000009cb15b7220 */ /* 0x021fe20000400000 */
[----:B------:R-:W-:Y:S01]  /*4490*/  ISETP.GT.AND P3, PT, R0, 0x59, P0 ;  /* 0x000000590000780c */ /* 0x000fe20000764270 */
[----:B------:R-:W-:Y:S02]  /*44a0*/  BSSY B1, `(.L_x_120) ;  /* 0x0000005000017945 */ /* 0x000fe40003800000 */
[----:B------:R-:W-:-:S05]  /*44b0*/  FFMA R91, R132, R155, R91 ;  /* 0x0000009b845b7223 */ /* 0x000fca000000005b */
[----:B------:R0:W-:Y:S05]  /*44c0*/  @P2 STG.E desc[UR36][R12.64+0x160], R91 ;  /* 0x0001605b0c002986 */ /* 0x0001ea000c101924 */
[----:B------:R-:W-:Y:S05]  /*44d0*/  @!P3 BRA `(.L_x_121) ;  /* 0x000000000004b947 */ /* 0x000fea0003800000 */
[----:B------:R0:W5:Y:S02]  /*44e0*/  LDG.E.LTC128B R177, desc[UR36][R164.64+0x164] ;  /* 0x00016424a4b17981 */ /* 0x000164000c1e1920 */
.L_x_121:
[----:B------:R-:W-:Y:S05]  /*44f0*/  BSYNC B1 ;  /* 0x0000000000017941 */ /* 0x000fea0003800000 */
.L_x_120:
[----:B-----5:R-:W-:Y:S01]  /*4500*/  FMUL R90, R177, R156 ;  /* 0x0000009cb15a7220 */ /* 0x020fe20000400000 */
[----:B------:R-:W-:Y:S01]  /*4510*/  ISETP.GT.AND P2, PT, R0, 0x58, P1 ;  /* 0x000000580000780c */ /* 0x000fe20000f44270 */
[----:B------:R-:W-:Y:S02]  /*4520*/  BSSY B1, `(.L_x_122) ;  /* 0x0000005000017945 */ /* 0x000fe40003800000 */
[----:B------:R-:W-:-:S05]  /*4530*/  FFMA R133, R133, R155, R90 ;  /* 0x0000009b85857223 */ /* 0x000fca000000005a */
[----:B------:R0:W-:Y:S05]  /*4540*/  @P3 STG.E desc[UR36][R12.64+0x164], R133 ;  /* 0x000164850c003986 */ /* 0x0001ea000c101924 */
[----:B------:R-:W-:Y:S05]  /*4550*/  @!P2 BRA `(.L_x_123) ;  /* 0x000000000004a947 */ /* 0x000fea0003800000 */
[----:B------:R0:W5:Y:S02]  /*4560*/  LDG.E.LTC128B R177, desc[UR36][R88.64+0x160] ;  /* 0x0001602458b17981 */ /* 0x000164000c1e1920 */
.L_x_123:
[----:B------:R-:W-:Y:S05]  /*4570*/  BSYNC B1 ;  /* 0x0000000000017941 */ /* 0x000fea0003800000 */
.L_x_122:
        /* <DEDUP_REMOVED lines=9> */
.L_x_125:
[----:B------:R-:W-:Y:S05]  /*4610*/  BSYNC B1 ;  /* 0x0000000000017941 */ /* 0x000fea0003800000 */
.L_x_124:
        /* <DEDUP_REMOVED lines=9> */
.L_x_127:
[----:B------:R-:W-:Y:S05]  /*46b0*/  BSYNC B1 ;  /* 0x0000000000017941 */ /* 0x000fea0003800000 */
.L_x_126:
[----:B0----5:R-:W-:Y:S01]  /*46c0*/  FMUL R91, R177, R156 ;  /* 0x0000009cb15b7220 */ /* 0x021fe20000400000 */
[----:B------:R-:W-:Y:S01]  /*46d0*/  ISETP.GT.AND P3, PT, R0, 0x61, P0 ;  /* 0x000000610000780c */ /* 0x000fe20000764270 */
[----:B------:R-:W-:Y:S02]  /*46e0*/  BSSY B1, `(.L_x_128) ;  /* 0x0000005000017945 */ /* 0x000fe40003800000 */
[----:B------:R-:W-:-:S05]  /*46f0*/  FFMA R91, R136, R155, R91 ;  /* 0x0000009b885b7223 */ /* 0x000fca000000005b */
[----:B------:R0:W-:Y:S05]  /*4700*/  @P2 STG.E desc[UR36][R12.64+0x180], R91 ;  /* 0x0001805b0c002986 */ /* 0x0001ea000c101924 */
[----:B------:R-:W-:Y:S05]  /*4710*/  @!P3 BRA `(.L_x_129) ;  /* 0x000000000004b947 */ /* 0x000fea0003800000 */
[----:B------:R0:W5:Y:S02]  /*4720*/  LDG.E.LTC128B R177, desc[UR36][R164.64+0x184] ;  /* 0x00018424a4b17981 */ /* 0x000164000c1e1920 */
.L_x_129:
[----:B------:R-:W-:Y:S05]  /*4730*/  BSYNC B1 ;  /* 0x0000000000017941 */ /* 0x000fea0003800000 */
.L_x_128:
[----:B-----5:R-:W-:Y:S01]  /*4740*/  FMUL R90, R177, R156 ;  /* 0x0000009cb15a7220 */ /* 0x020fe20000400000 */
[----:B------:R-:W-:Y:S01]  /*4750*/  ISETP.GT.AND P2, PT, R0, 0x60, P1 ;  /* 0x000000600000780c */ /* 0x000fe20000f44270 */
[----:B------:R-:W-:Y:S02]  /*4760*/  BSSY B1, `(.L_x_130) ;  /* 0x0000005000017945 */ /* 0x000fe40003800000 */
[----:B------:R-:W-:-:S05]  /*4770*/  FFMA R137, R137, R155, R90 ;  /* 0x0000009b89897223 */ /* 0x000fca000000005a */
[----:B------:R0:W-:Y:S05]  /*4780*/  @P3 STG.E desc[UR36][R12.64+0x184], R137 ;  /* 0x000184890c003986 */ /* 0x0001ea000c101924 */
[----:B------:R-:W-:Y:S05]  /*4790*/  @!P2 BRA `(.L_x_131) ;  /* 0x000000000004a947 */ /* 0x000fea0003800000 */
[----:B------:R0:W5:Y:S02]  /*47a0*/  LDG.E.LTC128B R177, desc[UR36][R88.64+0x180] ;  /* 0x0001802458b17981 */ /* 0x000164000c1e1920 */
.L_x_131:
[----:B------:R-:W-:Y:S05]  /*47b0*/  BSYNC B1 ;  /* 0x0000000000017941 */ /* 0x000fea0003800000 */
.L_x_130:
        /* <DEDUP_REMOVED lines=9> */
.L_x_133:
[----:B------:R-:W-:Y:S05]  /*4850*/  BSYNC B1 ;  /* 0x0000000000017941 */ /* 0x000fea0003800000 */
.L_x_132:
        /* <DEDUP_REMOVED lines=9> */
.L_x_135:
[----:B------:R-:W-:Y:S05]  /*48f0*/  BSYNC B1 ;  /* 0x0000000000017941 */ /* 0x000fea0003800000 */
.L_x_134:
[----:B0----5:R-:W-:Y:S01]  /*4900*/  FMUL R91, R177, R156 ;  /* 0x0000009cb15b7220 */ /* 0x021fe20000400000 */
[----:B------:R-:W-:Y:S01]  /*4910*/  ISETP.GT.AND P3, PT, R0, 0x69, P0 ;  /* 0x000000690000780c */ /* 0x000fe20000764270 */
[----:B------:R-:W-:Y:S02]  /*4920*/  BSSY B1, `(.L_x_136) ;  /* 0x0000005000017945 */ /* 0x000fe40003800000 */
[----:B------:R-:W-:-:S05]  /*4930*/  FFMA R91, R140, R155, R91 ;  /* 0x0000009b8c5b7223 */ /* 0x000fca000000005b */
[----:B------:R0:W-:Y:S05]  /*4940*/  @P2 STG.E desc[UR36][R12.64+0x1a0], R91 ;  /* 0x0001a05b0c002986 */ /* 0x0001ea000c101924 */
[----:B------:R-:W-:Y:S05]  /*4950*/  @!P3 BRA `(.L_x_137) ;  /* 0x000000000004b947 */ /* 0x000fea0003800000 */
[----:B------:R0:W5:Y:S02]  /*4960*/  LDG.E.LTC128B R177, desc[UR36][R164.64+0x1a4] ;  /* 0x0001a424a4b17981 */ /* 0x000164000c1e1920 */
.L_x_137:
[----:B------:R-:W-:Y:S05]  /*4970*/  BSYNC B1 ;  /* 0x0000000000017941 */ /* 0x000fea0003800000 */
.L_x_136:
[----:B-----5:R-:W-:Y:S01]  /*4980*/  FMUL R90, R177, R156 ;  /* 0x0000009cb15a7220 */ /* 0x020fe20000400000 */
[----:B------:R-:W-:Y:S01]  /*4990*/  ISETP.GT.AND P2, PT, R0, 0x68, P1 ;  /* 0x000000680000780c */ /* 0x000fe20000f44270 */
[----:B------:R-:W-:Y:S02]  /*49a0*/  BSSY B1, `(.L_x_138) ;  /* 0x0000005000017945 */ /* 0x000fe40003800000 */
[----:B------:R-:W-:-:S05]  /*49b0*/  FFMA R141, R141, R155, R90 ;  /* 0x0000009b8d8d7223 */ /* 0x000fca000000005a */
[----:B------:R0:W-:Y:S05]  /*49c0*/  @P3 STG.E desc[UR36][R12.64+0x1a4], R141 ;  /* 0x0001a48d0c003986 */ /* 0x0001ea000c101924 */
[----:B------:R-:W-:Y:S05]  /*49d0*/  @!P2 BRA `(.L_x_139) ;  /* 0x000000000004a947 */ /* 0x000fea0003800000 */
[----:B------:R0:W5:Y:S02]  /*49e0*/  LDG.E.LTC128B R177, desc[UR36][R88.64+0x1a0] ;  /* 0x0001a02458b17981 */ /* 0x000164000c1e1920 */
.L_x_139:
[----:B------:R-:W-:Y:S05]  /*49f0*/  BSYNC B1 ;  /* 0x0000000000017941 */ /* 0x000fea0003800000 */
.L_x_138:
        /* <DEDUP_REMOVED lines=9> */
.L_x_141:
[----:B------:R-:W-:Y:S05]  /*4a90*/  BSYNC B1 ;  /* 0x0000000000017941 */ /* 0x000fea0003800000 */
.L_x_140:
        /* <DEDUP_REMOVED lines=9> */
.L_x_143:
[----:B------:R-:W-:Y:S05]  /*4b30*/  BSYNC B1 ;  /* 0x0000000000017941 */ /* 0x000fea0003800000 */
.L_x_142:
[----:B0----5:R-:W-:Y:S01]  /*4b40*/  FMUL R91, R177, R156 ;  /* 0x0000009cb15b7220 */ /* 0x021fe20000400000 */
[----:B------:R-:W-:Y:S01]  /*4b50*/  ISETP.GT.AND P3, PT, R0, 0x71, P0 ;  /* 0x000000710000780c */ /* 0x000fe20000764270 */
[----:B------:R-:W-:Y:S02]  /*4b60*/  BSSY B1, `(.L_x_144) ;  /* 0x0000005000017945 */ /* 0x000fe40003800000 */
[----:B------:R-:W-:-:S05]  /*4b70*/  FFMA R91, R144, R155, R91 ;  /* 0x0000009b905b7223 */ /* 0x000fca000000005b */
[----:B------:R0:W-:Y:S05]  /*4b80*/  @P2 STG.E desc[UR36][R12.64+0x1c0], R91 ;  /* 0x0001c05b0c002986 */ /* 0x0001ea000c101924 */
[----:B------:R-:W-:Y:S05]  /*4b90*/  @!P3 BRA `(.L_x_145) ;  /* 0x000000000004b947 */ /* 0x000fea0003800000 */
[----:B------:R0:W5:Y:S02]  /*4ba0*/  LDG.E.LTC128B R177, desc[UR36][R164.64+0x1c4] ;  /* 0x0001c424a4b17981 */ /* 0x000164000c1e1920 */
.L_x_145:
[----:B------:R-:W-:Y:S05]  /*4bb0*/  BSYNC B1 ;  /* 0x0000000000017941 */ /* 0x000fea0003800000 */
.L_x_144:
[----:B-----5:R-:W-:Y:S01]  /*4bc0*/  FMUL R90, R177, R156 ;  /* 0x0000009cb15a7220 */ /* 0x020fe20000400000 */
[----:B------:R-:W-:Y:S01]  /*4bd0*/  ISETP.GT.AND P2, PT, R0, 0x70, P1 ;  /* 0x000000700000780c */ /* 0x000fe20000f44270 */
[----:B------:R-:W-:Y:S02]  /*4be0*/  BSSY B1, `(.L_x_146) ;  /* 0x0000005000017945 */ /* 0x000fe40003800000 */
[----:B------:R-:W-:-:S05]  /*4bf0*/  FFMA R145, R145, R155, R90 ;  /* 0x0000009b91917223 */ /* 0x000fca000000005a */
[----:B------:R0:W-:Y:S05]  /*4c00*/  @P3 STG.E desc[UR36][R12.64+0x1c4], R145 ;  /* 0x0001c4910c003986 */ /* 0x0001ea000c101924 */
[----:B------:R-:W-:Y:S05]  /*4c10*/  @!P2 BRA `(.L_x_147) ;  /* 0x000000000004a947 */ /* 0x000fea0003800000 */
[----:B------:R0:W5:Y:S02]  /*4c20*/  LDG.E.LTC128B R177, desc[UR36][R88.64+0x1c0] ;  /* 0x0001c02458b17981 */ /* 0x000164000c1e1920 */
.L_x_147:
[----:B------:R-:W-:Y:S05]  /*4c30*/  BSYNC B1 ;  /* 0x0000000000017941 */ /* 0x000fea0003800000 */
.L_x_146:
        /* <DEDUP_REMOVED lines=9> */
.L_x_149:
[----:B------:R-:W-:Y:S05]  /*4cd0*/  BSYNC B1 ;  /* 0x0000000000017941 */ /* 0x000fea0003800000 */
.L_x_148:
        /* <DEDUP_REMOVED lines=9> */
.L_x_151:
[----:B------:R-:W-:Y:S05]  /*4d70*/  BSYNC B1 ;  /* 0x0000000000017941 */ /* 0x000fea0003800000 */
.L_x_150:
[----:B0----5:R-:W-:Y:S01]  /*4d80*/  FMUL R91, R177, R156 ;  /* 0x0000009cb15b7220 */ /* 0x021fe20000400000 */
[----:B------:R-:W-:Y:S01]  /*4d90*/  ISETP.GT.AND P0, PT, R0, 0x79, P0 ;  /* 0x000000790000780c */ /* 0x000fe20000704270 */
[----:B------:R-:W-:Y:S01]  /*4da0*/  BSSY B1, `(.L_x_152) ;  /* 0x0000006000017945 */ /* 0x000fe20003800000 */
[----:B------:R-:W-:Y:S01]  /*4db0*/  IADD3 R157, P2, R157, 0x80, RZ ;  /* 0x000000809d9d7810 */ /* 0x000fe20007f5e0ff */
[----:B------:R-:W-:-:S05]  /*4dc0*/  FFMA R91, R148, R155, R91 ;  /* 0x0000009b945b7223 */ /* 0x000fca000000005b */
[----:B------:R0:W-:Y:S05]  /*4dd0*/  @P4 STG.E desc[UR36][R12.64+0x1e0], R91 ;  /* 0x0001e05b0c004986 */ /* 0x0001ea000c101924 */
[----:B------:R-:W-:Y:S05]  /*4de0*/  @!P0 BRA `(.L_x_153) ;  /* 0x0000000000048947 */ /* 0x000fea0003800000 */
[----:B------:R0:W5:Y:S02]  /*4df0*/  LDG.E.LTC128B R177, desc[UR36][R164.64+0x1e4] ;  /* 0x0001e424a4b17981 */ /* 0x000164000c1e1920 */
.L_x_153:
[----:B------:R-:W-:Y:S05]  /*4e00*/  BSYNC B1 ;  /* 0x0000000000017941 */ /* 0x000fea0003800000 */
.L_x_152:
[----:B-----5:R-:W-:Y:S01]  /*4e10*/  FMUL R8, R177, R156 ;  /* 0x0000009cb1087220 */ /* 0x020fe20000400000 */
[----:B------:R-:W-:Y:S01]  /*4e20*/  IMAD.X R9, RZ, RZ, R9, P2 ;  /* 0x000000ffff097224 */ /* 0x000fe200010e0609 */
[----:B------:R-:W-:Y:S01]  /*4e30*/  ISETP.GT.AND P2, PT, R0, 0x78, P1 ;  /* 0x000000780000780c */ /* 0x000fe20000f44270 */
[----:B------:R-:W-:Y:S01]  /*4e40*/  BSSY B1, `(.L_x_154) ;  /* 0x0000008000017945 */ /* 0x000fe20003800000 */
[----:B------:R-:W-:Y:S01]  /*4e50*/  FFMA R149, R149, R155, R8 ;  /* 0x0000009b95957223 */ /* 0x000fe20000000008 */
[----:B------:R-:W-:Y:S01]  /*4e60*/  IMAD R90, R9, R158, RZ ;  /* 0x0000009e095a7224 */ /* 0x000fe200078e02ff */
[----:B------:R-:W-:Y:S01]  /*4e70*/  @P0 MOV R8, R12 ;  /* 0x0000000c00080202 */ /* 0x000fe20000000f00 */
[----:B------:R-:W-:-:S05]  /*4e80*/  @P0 IMAD.MOV.U32 R9, RZ, RZ, R13 ;  /* 0x000000ffff090224 */ /* 0x000fca00078e000d */
[----:B------:R0:W-:Y:S03]  /*4e90*/  @P0 STG.E desc[UR36][R8.64+0x1e4], R149 ;  /* 0x0001e49508000986 */ /* 0x0001e6000c101924 */
[----:B------:R-:W-:Y:S05]  /*4ea0*/  @!P2 BRA `(.L_x_155) ;  /* 0x000000000004a947 */ /* 0x000fea0003800000 */
[----:B------:R0:W5:Y:S02]  /*4eb0*/  LDG.E.LTC128B R177, desc[UR36][R88.64+0x1e0] ;  /* 0x0001e02458b17981 */ /* 0x000164000c1e1920 */
.L_x_155:
[----:B------:R-:W-:Y:S05]  /*4ec0*/  BSYNC B1 ;  /* 0x0000000000017941 */ /* 0x000fea0003800000 */
.L_x_154:
[----:B0----5:R-:W-:Y:S01]  /*4ed0*/  FMUL R9, R177, R156 ;  /* 0x0000009cb1097220 */ /* 0x021fe20000400000 */
[----:B------:R-:W-:Y:S01]  /*4ee0*/  @P2 IMAD.MOV.U32 R8, RZ, RZ, R170 ;  /* 0x000000ffff082224 */ /* 0x000fe200078e00aa */
[----:B------:R-:W-:Y:S01]  /*4ef0*/  ISETP.GT.AND P1, PT, R0, 0x79, P1 ;  /* 0x000000790000780c */ /* 0x000fe20000f24270 */
[C---:B------:R-:W-:Y:S02]  /*4f00*/  IMAD R93, R157.reuse, R159, R90 ;  /* 0x0000009f9d5d7224 */ /* 0x040fe400078e025a */
[----:B------:R-:W-:Y:S01]  /*4f10*/  FFMA R95, R150, R155, R9 ;  /* 0x0000009b965f7223 */ /* 0x000fe20000000009 */
[----:B------:R-:W-:Y:S01]  /*4f20*/  @P2 MOV R9, R171 ;  /* 0x000000ab00092202 */ /* 0x000fe20000000f00 */
[----:B------:R-:W-:Y:S01]  /*4f30*/  IMAD.WIDE.U32 R90, R157, R158, R20 ;  /* 0x0000009e9d5a7225 */ /* 0x000fe200078e0014 */
[----:B------:R-:W-:Y:S01]  /*4f40*/  ISETP.GT.AND P0, PT, R3, 0x80, PT ;  /* 0x000000800300780c */ /* 0x000fe20003f04270 */
[----:B------:R-:W-:Y:S02]  /*4f50*/  BSSY B1, `(.L_x_156) ;  /* 0x0000006000017945 */ /* 0x000fe40003800000 */
[----:B------:R0:W-:Y:S01]  /*4f60*/  @P2 STG.E desc[UR36][R8.64+0x1e0], R95 ;  /* 0x0001e05f08002986 */ /* 0x0001e2000c101924 */
[----:B------:R-:W-:Y:S01]  /*4f70*/  ISETP.GT.AND P5, PT, R0, RZ, P0 ;  /* 0x000000ff0000720c */ /* 0x000fe200007a4270 */
[----:B------:R-:W-:-:S02]  /*4f80*/  IMAD.IADD R92, R91, 0x1, R93 ;  /* 0x000000015b5c7824 */ /* 0x000fc400078e025d */
[----:B------:R-:W-:Y:S10]  /*4f90*/  @!P1 BRA `(.L_x_157) ;  /* 0x0000000000049947 */ /* 0x000ff40003800000 */
[----:B------:R0:W5:Y:S02]  /*4fa0*/  LDG.E.LTC128B R177, desc[UR36][R88.64+0x1e4] ;  /* 0x0001e42458b17981 */ /* 0x000164000c1e1920 */
.L_x_157:
[----:B------:R-:W-:Y:S05]  /*4fb0*/  BSYNC B1 ;  /* 0x0000000000017941 */ /* 0x000fea0003800000 */
.L_x_156:
[----:B0--3-5:R-:W-:Y:S01]  /*4fc0*/  FMUL R88, R177, R156 ;  /* 0x0000009cb1587220 */ /* 0x029fe20000400000 */
[----:B------:R-:W-:-:S03]  /*4fd0*/  LEA R8, P2, R90, R10, 0x2 ;  /* 0x0000000a5a087211 */ /* 0x000fc600078410ff */
[----:B------:R-:W-:Y:S01]  /*4fe0*/  FFMA R151, R151, R155, R88 ;  /* 0x0000009b97977223 */ /* 0x000fe20000000058 */
[----:B------:R-:W-:-:S04]  /*4ff0*/  LEA.HI.X R9, R90, R11, R92, 0x2, P2 ;  /* 0x0000000b5a097211 */ /* 0x000fc800010f145c */
[----:B------:R0:W-:Y:S04]  /*5000*/  @P1 STG.E desc[UR36][R170.64+0x1e4], R151 ;  /* 0x0001e497aa001986 */ /* 0x0001e8000c101924 */
[----:B------:R3:W2:Y:S01]  /*5010*/  @P5 LDG.E.LTC128B R177, desc[UR36][R8.64] ;  /* 0x0000002408b15981 */ /* 0x0006a2000c1e1920 */
[-C--:B------:R-:W-:Y:S01]  /*5020*/  IMAD.WIDE.U32 R88, R157, R158.reuse, R6 ;  /* 0x0000009e9d587225 */ /* 0x080fe200078e0006 */
[C---:B------:R-:W-:Y:S01]  /*5030*/  SHF.L.U32 R95, R4.reuse, 0x9, RZ ;  /* 0x00000009045f7819 */ /* 0x040fe200000006ff */
[----:B------:R-:W-:Y:S01]  /*5040*/  BSSY B1, `(.L_x_158) ;  /* 0x0000013000017945 */ /* 0x000fe20003800000 */
[----:B------:R-:W-:Y:S01]  /*5050*/  SHF.L.U64.HI R97, R4, 0x9, R5 ;  /* 0x0000000904617819 */ /* 0x000fe20000010205 */
[----:B------:R-:W-:Y:S01]  /*5060*/  IMAD.IADD R89, R93, 0x1, R89 ;  /* 0x000000015d597824 */ /* 0x000fe200078e0259 */
[----:B------:R-:W-:Y:S01]  /*5070*/  ISETP.GT.AND P4, PT, R0, 0x1, P0 ;  /* 0x000000010000780c */ /* 0x000fe20000784270 */
[----:B------:R-:W-:-:S04]  /*5080*/  IMAD.WIDE.U32 R158, R157, R158, R162 ;  /* 0x0000009e9d9e7225 */ /* 0x000fc800078e00a2 */
[----:B------:R-:W-:Y:S01]  /*5090*/  IMAD.WIDE.U32 R90, R23, R14, R88 ;  /* 0x0000000e175a7225 */ /* 0x000fe200078e0058 */
[----:B------:R-:W-:Y:S02]  /*50a0*/  IADD3 R88, P2, R95, R12, RZ ;  /* 0x0000000c5f587210 */ /* 0x000fe40007f5e0ff */
[----:B------:R-:W-:Y:S01]  /*50b0*/  IADD3 R160, P3, R160, R158, RZ ;  /* 0x0000009ea0a07210 */ /* 0x000fe20007f7e0ff */
[----:B---3--:R-:W-:Y:S01]  /*50c0*/  IMAD.IADD R8, R15, 0x1, R91 ;  /* 0x000000010f087824 */ /* 0x008fe200078e025b */
[----:B------:R-:W-:Y:S01]  /*50d0*/  LEA R4, P1, R90, R10, 0x2 ;  /* 0x0000000a5a047211 */ /* 0x000fe200078210ff */
[----:B------:R-:W-:Y:S01]  /*50e0*/  IMAD.X R89, R97, 0x1, R13, P2 ;  /* 0x0000000161597824 */ /* 0x000fe200010e060d */
[----:B------:R-:W-:Y:S02]  /*50f0*/  IADD3 R92, P2, R6, R158, RZ ;  /* 0x0000009e065c7210 */ /* 0x000fe40007f5e0ff */
[----:B------:R-:W-:Y:S01]  /*5100*/  IADD3 R159, R93, R159, RZ ;  /* 0x0000009f5d9f7210 */ /* 0x000fe20007ffe0ff */
[----:B--2---:R-:W-:-:S04]  /*5110*/  FMUL R5, R177, R156 ;  /* 0x0000009cb1057220 */ /* 0x004fc80000400000 */
[----:B------:R-:W-:Y:S01]  /*5120*/  FFMA R9, R24, R155, R5 ;  /* 0x0000009b18097223 */ /* 0x000fe20000000005 */
[----:B------:R-:W-:-:S04]  /*5130*/  LEA.HI.X R5, R90, R11, R8, 0x2, P1 ;  /* 0x0000000b5a057211 */ /* 0x000fc800008f1408 */
[----:B------:R0:W-:Y:S01]  /*5140*/  @P5 STG.E desc[UR36][R88.64], R9 ;  /* 0x0000000958005986 */ /* 0x0001e2000c101924 */
[----:B------:R-:W-:Y:S05]  /*5150*/  @!P4 BRA `(.L_x_159) ;  /* 0x000000000004c947 */ /* 0x000fea0003800000 */
[----:B------:R2:W5:Y:S02]  /*5160*/  LDG.E.LTC128B R177, desc[UR36][R4.64+0x4] ;  /* 0x0000042404b17981 */ /* 0x000564000c1e1920 */
.L_x_159:
[----:B------:R-:W-:Y:S05]  /*5170*/  BSYNC B1 ;  /* 0x0000000000017941 */ /* 0x000fea0003800000 */
.L_x_158:
[----:B-----5:R-:W-:Y:S01]  /*5180*/  FMUL R6, R177, R156 ;  /* 0x0000009cb1067220 */ /* 0x020fe20000400000 */
[----:B------:R-:W-:Y:S01]  /*5190*/  @P4 MOV R24, R88 ;  /* 0x0000005800184202 */ /* 0x000fe20000000f00 */
[----:B------:R-:W-:Y:S01]  /*51a0*/  IMAD.X R93, R7, 0x1, R159, P2 ;  /* 0x00000001075d7824 */ /* 0x000fe200010e069f */
[----:B------:R-:W-:Y:S01]  /*51b0*/  ISETP.GT.AND P1, PT, R3, 0x88, PT ;  /* 0x000000880300780c */ /* 0x000fe20003f24270 */
[----:B0-----:R-:W-:Y:S01]  /*51c0*/  FFMA R9, R25, R155, R6 ;  /* 0x0000009b19097223 */ /* 0x001fe20000000006 */
[----:B------:R-:W-:Y:S01]  /*51d0*/  @P4 IMAD.MOV.U32 R25, RZ, RZ, R89 ;  /* 0x000000ffff194224 */ /* 0x000fe200078e0059 */
[----:B------:R-:W-:Y:S01]  /*51e0*/  LEA R6, P5, R160, R10, 0x2 ;  /* 0x0000000aa0067211 */ /* 0x000fe200078a10ff */
[----:B------:R-:W-:Y:S01]  /*51f0*/  IMAD.X R3, R159, 0x1, R21, P3 ;  /* 0x000000019f037824 */ /* 0x000fe200018e0615 */
[----:B------:R-:W-:Y:S01]  /*5200*/  ISETP.GT.AND P2, PT, R0, RZ, P1 ;  /* 0x000000ff0000720c */ /* 0x000fe20000f44270 */
[----:B------:R-:W-:Y:S01]  /*5210*/  IMAD.WIDE.U32 R20, R23, R14, R92 ;  /* 0x0000000e17147225 */ /* 0x000fe200078e005c */
[----:B------:R0:W-:Y:S01]  /*5220*/  @P4 STG.E desc[UR36][R24.64+0x4], R9 ;  /* 0x0000040918004986 */ /* 0x0001e2000c101924 */
[----:B------:R-:W-:Y:S01]  /*5230*/  BSSY B1, `(.L_x_160) ;  /* 0x0000006000017945 */ /* 0x000fe20003800000 */
[----:B------:R-:W-:Y:S01]  /*5240*/  IADD3 R8, P3, R88, R167, RZ ;  /* 0x000000a758087210 */ /* 0x000fe20007f7e0ff */
[----:B------:R-:W-:Y:S01]  /*5250*/  IMAD.IADD R15, R15, 0x1, R21 ;  /* 0x000000010f0f7824 */ /* 0x000fe200078e0215 */
[----:B------:R-:W-:-:S07]  /*5260*/  LEA.HI.X R7, R160, R11, R3, 0x2, P5 ;  /* 0x0000000ba0077211 */ /* 0x000fce00028f1403 */
[----:B------:R-:W-:Y:S05]  /*5270*/  @!P2 BRA `(.L_x_161) ;  /* 0x000000000004a947 */ /* 0x000fea0003800000 */
[----:B------:R3:W5:Y:S02]  /*5280*/  LDG.E.LTC128B R177, desc[UR36][R6.64] ;  /* 0x0000002406b17981 */ /* 0x000764000c1e1920 */
.L_x_161:
[----:B------:R-:W-:Y:S05]  /*5290*/  BSYNC B1 ;  /* 0x0000000000017941 */ /* 0x000fea0003800000 */
.L_x_160:
[----:B-----5:R-:W-:Y:S01]  /*52a0*/  FMUL R3, R177, R156 ;  /* 0x0000009cb1037220 */ /* 0x020fe20000400000 */
[----:B0-----:R-:W-:Y:S01]  /*52b0*/  IADD3.X R9, R89, R169, RZ, P3, !PT ;  /* 0x000000a959097210 */ /* 0x001fe20001ffe4ff */
[----:B------:R-:W-:Y:S01]  /*52c0*/  BSSY B1, `(.L_x_162) ;  /* 0x0000008000017945 */ /* 0x000fe20003800000 */
[----:B------:R-:W-:Y:S01]  /*52d0*/  ISETP.GT.AND P4, PT, R0, 0x1, P1 ;  /* 0x000000010000780c */ /* 0x000fe20000f84270 */
[----:B------:R-:W-:Y:S01]  /*52e0*/  FFMA R3, R26, R155, R3 ;  /* 0x0000009b1a037223 */ /* 0x000fe20000000003 */
[----:B------:R-:W-:-:S04]  /*52f0*/  LEA R10, P5, R20, R10, 0x2 ;  /* 0x0000000a140a7211 */ /* 0x000fc800078a10ff */
[----:B------:R0:W-:Y:S01]  /*5300*/  @P2 STG.E desc[UR36][R8.64], R3 ;  /* 0x0000000308002986 */ /* 0x0001e2000c101924 */
[----:B------:R-:W-:-:S06]  /*5310*/  LEA.HI.X R11, R20, R11, R15, 0x2, P5 ;  /* 0x0000000b140b7211 */ /* 0x000fcc00028f140f */
[----:B------:R-:W-:Y:S05]  /*5320*/  @!P4 BRA `(.L_x_163) ;  /* 0x000000000004c947 */ /* 0x000fea0003800000 */
[----:B------:R0:W5:Y:S02]  /*5330*/  LDG.E.LTC128B R177, desc[UR36][R10.64+0x4] ;  /* 0x000004240ab17981 */ /* 0x000164000c1e1920 */
.L_x_163:
[----:B------:R-:W-:Y:S05]  /*5340*/  BSYNC B1 ;  /* 0x0000000000017941 */ /* 0x000fea0003800000 */
.L_x_162:
[----:B---3-5:R-:W-:Y:S01]  /*5350*/  FMUL R6, R177, R156 ;  /* 0x0000009cb1067220 */ /* 0x028fe20000400000 */
[----:B------:R-:W-:Y:S01]  /*5360*/  ISETP.GT.AND P2, PT, R0, 0x8, P0 ;  /* 0x000000080000780c */ /* 0x000fe20000744270 */
[----:B------:R-:W-:Y:S02]  /*5370*/  BSSY B1, `(.L_x_164) ;  /* 0x0000005000017945 */ /* 0x000fe40003800000 */
[----:B------:R-:W-:-:S05]  /*5380*/  FFMA R27, R27, R155, R6 ;  /* 0x0000009b1b1b7223 */ /* 0x000fca0000000006 */
[----:B------:R3:W-:Y:S05]  /*5390*/  @P4 STG.E desc[UR36][R8.64+0x4], R27 ;  /* 0x0000041b08004986 */ /* 0x0007ea000c101924 */
[----:B------:R-:W-:Y:S05]  /*53a0*/  @!P2 BRA `(.L_x_165) ;  /* 0x000000000004a947 */ /* 0x000fea0003800000 */
[----:B------:R0:W5:Y:S02]  /*53b0*/  LDG.E.LTC128B R177, desc[UR36][R4.64+0x20] ;  /* 0x0000202404b17981 */ /* 0x000164000c1e1920 */
.L_x_165:
[----:B------:R-:W-:Y:S05]  /*53c0*/  BSYNC B1 ;  /* 0x0000000000017941 */ /* 0x000fea0003800000 */
.L_x_164:
[----:B0----5:R-:W-:Y:S01]  /*53d0*/  FMUL R3, R177, R156 ;  /* 0x0000009cb1037220 */ /* 0x021fe20000400000 */
[----:B------:R-:W-:Y:S01]  /*53e0*/  IMAD.MOV.U32 R6, RZ, RZ, R88 ;  /* 0x000000ffff067224 */ /* 0x000fe200078e0058 */
[----:B------:R-:W-:Y:S01]  /*53f0*/  ISETP.GT.AND P3, PT, R0, 0x9, P0 ;  /* 0x000000090000780c */ /* 0x000fe20000764270 */
[----:B------:R-:W-:Y:S02]  /*5400*/  IMAD.MOV.U32 R7, RZ, RZ, R89 ;  /* 0x000000ffff077224 */ /* 0x000fe400078e0059 */
[----:B------:R-:W-:Y:S01]  /*5410*/  FFMA R3, R28, R155, R3 ;  /* 0x0000009b1c037223 */ /* 0x000fe20000000003 */
[----:B------:R-:W-:Y:S04]  /*5420*/  BSSY B1, `(.L_x_166) ;  /* 0x0000004000017945 */ /* 0x000fe80003800000 */
[----:B------:R0:W-:Y:S05]  /*5430*/  @P2 STG.E desc[UR36][R6.64+0x20], R3 ;  /* 0x0000200306002986 */ /* 0x0001ea000c101924 */
[----:B------:R-:W-:Y:S05]  /*5440*/  @!P3 BRA `(.L_x_167) ;  /* 0x000000000004b947 */ /* 0x000fea0003800000 */
[----:B------:R0:W5:Y:S02]  /*5450*/  LDG.E.LTC128B R177, desc[UR36][R4.64+0x24] ;  /* 0x0000242404b17981 */ /* 0x000164000c1e1920 */
.L_x_167:
[----:B------:R-:W-:Y:S05]  /*5460*/  BSYNC B1 ;  /* 0x0000000000017941 */ /* 0x000fea0003800000 */
.L_x_166:
[----:B---3-5:R-:W-:Y:S01]  /*5470*/  FMUL R8, R177, R156 ;  /* 0x0000009cb1087220 */ /* 0x028fe20000400000 */
[----:B------:R-:W-:Y:S01]  /*5480*/  ISETP.GT.AND P5, PT, R0, 0x8, P1 ;  /* 0x000000080000780c */ /* 0x000fe20000fa4270 */
[----:B------:R-:W-:Y:S01]  /*5490*/  BSSY B1, `(.L_x_168) ;  /* 0x0000006000017945 */ /* 0x000fe20003800000 */
[----:B------:R-:W-:Y:S01]  /*54a0*/  IADD3 R14, P2, R167, R88, RZ ;  /* 0x00000058a70e7210 */ /* 0x000fe20007f5e0ff */
[----:B------:R-:W-:-:S05]  /*54b0*/  FFMA R29, R29, R155, R8 ;  /* 0x0000009b1d1d7223 */ /* 0x000fca0000000008 */
[----:B------:R3:W-:Y:S05]  /*54c0*/  @P3 STG.E desc[UR36][R6.64+0x24], R29 ;  /* 0x0000241d06003986 */ /* 0x0007ea000c101924 */
[----:B------:R-:W-:Y:S05]  /*54d0*/  @!P5 BRA `(.L_x_169) ;  /* 0x000000000004d947 */ /* 0x000fea0003800000 */
[----:B------:R0:W5:Y:S02]  /*54e0*/  LDG.E.LTC128B R177, desc[UR36][R10.64+0x20] ;  /* 0x000020240ab17981 */ /* 0x000164000c1e1920 */
.L_x_169:
[----:B------:R-:W-:Y:S05]  /*54f0*/  BSYNC B1 ;  /* 0x0000000000017941 */ /* 0x000fea0003800000 */
.L_x_168:
[----:B0----5:R-:W-:Y:S01]  /*5500*/  FMUL R3, R177, R156 ;  /* 0x0000009cb1037220 */ /* 0x021fe20000400000 */
[----:B------:R-:W-:Y:S01]  /*5510*/  IADD3.X R15, R169, R89, RZ, P2, !PT ;  /* 0x00000059a90f7210 */ /* 0x000fe200017fe4ff */
[----:B------:R-:W-:Y:S01]  /*5520*/  BSSY B1, `(.L_x_170) ;  /* 0x0000007000017945 */ /* 0x000fe20003800000 */
[----:B------:R-:W-:Y:S01]  /*5530*/  ISETP.GT.AND P4, PT, R0, 0x9, P1 ;  /* 0x000000090000780c */ /* 0x000fe20000f84270 */
[----:B------:R-:W-:Y:S01]  /*5540*/  FFMA R3, R30, R155, R3 ;  /* 0x0000009b1e037223 */ /* 0x000fe20000000003 */
[----:B------:R-:W-:-:S04]  /*5550*/  IADD3 R8, P3, P2, R167, R12, R95 ;  /* 0x0000000ca7087210 */ /* 0x000fc80007a7e05f */
[----:B------:R0:W-:Y:S07]  /*5560*/  @P5 STG.E desc[UR36][R14.64+0x20], R3 ;  /* 0x000020030e005986 */ /* 0x0001ee000c101924 */
[----:B------:R-:W-:Y:S05]  /*5570*/  @!P4 BRA `(.L_x_171) ;  /* 0x000000000004c947 */ /* 0x000fea0003800000 */
[----:B------:R0:W5:Y:S02]  /*5580*/  LDG.E.LTC128B R177, desc[UR36][R10.64+0x24] ;  /* 0x000024240ab17981 */ /* 0x000164000c1e1920 */
.L_x_171:
[----:B------:R-:W-:Y:S05]  /*5590*/  BSYNC B1 ;  /* 0x0000000000017941 */ /* 0x000fea0003800000 */
.L_x_170:
[----:B-----5:R-:W-:Y:S01]  /*55a0*/  FMUL R12, R177, R156 ;  /* 0x0000009cb10c7220 */ /* 0x020fe20000400000 */
[----:B------:R-:W-:Y:S01]  /*55b0*/  IADD3.X R9, R169, R13, R97, P3, P2 ;  /* 0x0000000da9097210 */ /* 0x000fe20001fe4461 */
[----:B------:R-:W-:Y:S01]  /*55c0*/  BSSY B1, `(.L_x_172) ;  /* 0x0000006000017945 */ /* 0x000fe20003800000 */
[----:B------:R-:W-:Y:S01]  /*55d0*/  ISETP.GT.AND P5, PT, R0, 0x10, P0 ;  /* 0x000000100000780c */ /* 0x000fe200007a4270 */
[----:B------:R-:W-:-:S05]  /*55e0*/  FFMA R31, R31, R155, R12 ;  /* 0x0000009b1f1f7223 */ /* 0x000fca000000000c */
[----:B------:R0:W-:Y:S07]  /*55f0*/  @P4 STG.E desc[UR36][R8.64+0x24], R31 ;  /* 0x0000241f08004986 */ /* 0x0001ee000c101924 */
[----:B------:R-:W-:Y:S05]  /*5600*/  @!P5 BRA `(.L_x_173) ;  /* 0x000000000004d947 */ /* 0x000fea0003800000 */
[----:B------:R0:W5:Y:S02]  /*5610*/  LDG.E.LTC128B R177, desc[UR36][R4.64+0x40] ;  /* 0x0000402404b17981 */ /* 0x000164000c1e1920 */
.L_x_173:
[----:B------:R-:W-:Y:S05]  /*5620*/  BSYNC B1 ;  /* 0x0000000000017941 */ /* 0x000fea0003800000 */
.L_x_172:
[----:B0----5:R-:W-:Y:S01]  /*5630*/  FMUL R3, R177, R156 ;  /* 0x0000009cb1037220 */ /* 0x021fe20000400000 */
[----:B------:R-:W-:Y:S01]  /*5640*/  ISETP.GT.AND P2, PT, R0, 0x11, P0 ;  /* 0x000000110000780c */ /* 0x000fe20000744270 */
[----:B------:R-:W-:Y:S02]  /*5650*/  BSSY B1, `(.L_x_174) ;  /* 0x0000005000017945 */ /* 0x000fe40003800000 */
[----:B------:R-:W-:-:S05]  /*5660*/  FFMA R3, R32, R155, R3 ;  /* 0x0000009b20037223 */ /* 0x000fca0000000003 */
[----:B------:R0:W-:Y:S05]  /*5670*/  @P5 STG.E desc[UR36][R6.64+0x40], R3 ;  /* 0x0000400306005986 */ /* 0x0001ea000c101924 */
[----:B------:R-:W-:Y:S05]  /*5680*/  @!P2 BRA `(.L_x_175) ;  /* 0x000000000004a947 */ /* 0x000fea0003800000 */
[----:B------:R0:W5:Y:S02]  /*5690*/  LDG.E.LTC128B R177, desc[UR36][R4.64+0x44] ;  /* 0x0000442404b17981 */ /* 0x000164000c1e1920 */
.L_x_175:
[----:B------:R-:W-:Y:S05]  /*56a0*/  BSYNC B1 ;  /* 0x0000000000017941 */ /* 0x000fea0003800000 */
.L_x_174:
[----:B-----5:R-:W-:Y:S01]  /*56b0*/  FMUL R12, R177, R156 ;  /* 0x0000009cb10c7220 */ /* 0x020fe20000400000 */
[----:B------:R-:W-:Y:S01]  /*56c0*/  ISETP.GT.AND P3, PT, R0, 0x10, P1 ;  /* 0x000000100000780c */ /* 0x000fe20000f64270 */
[----:B------:R-:W-:Y:S02]  /*56d0*/  BSSY B1, `(.L_x_176) ;  /* 0x0000005000017945 */ /* 0x000fe40003800000 */
[----:B------:R-:W-:-:S05]  /*56e0*/  FFMA R33, R33, R155, R12 ;  /* 0x0000009b21217223 */ /* 0x000fca000000000c */
[----:B------:R0:W-:Y:S05]  /*56f0*/  @P2 STG.E desc[UR36][R6.64+0x44], R33 ;  /* 0x0000442106002986 */ /* 0x0001ea000c101924 */
[----:B------:R-:W-:Y:S05]  /*5700*/  @!P3 BRA `(.L_x_177) ;  /* 0x000000000004b947 */ /* 0x000fea0003800000 */
[----:B------:R0:W5:Y:S02]  /*5710*/  LDG.E.LTC128B R177, desc[UR36][R10.64+0x40] ;  /* 0x000040240ab17981 */ /* 0x000164000c1e1920 */
.L_x_177:
[----:B------:R-:W-:Y:S05]  /*5720*/  BSYNC B1 ;  /* 0x0000000000017941 */ /* 0x000fea0003800000 */
.L_x_176:
[----:B0----5:R-:W-:Y:S01]  /*5730*/  FMUL R3, R177, R156 ;  /* 0x0000009cb1037220 */ /* 0x021fe20000400000 */
[----:B------:R-:W-:Y:S01]  /*5740*/  ISETP.GT.AND P2, PT, R0, 0x11, P1 ;  /* 0x000000110000780c */ /* 0x000fe20000f44270 */
[----:B------:R-:W-:Y:S02]  /*5750*/  BSSY B1, `(.L_x_178) ;  /* 0x0000005000017945 */ /* 0x000fe40003800000 */
[----:B------:R-:W-:-:S05]  /*5760*/  FFMA R3, R34, R155, R3 ;  /* 0x0000009b22037223 */ /* 0x000fca0000000003 */
[----:B------:R0:W-:Y:S05]  /*5770*/  @P3 STG.E desc[UR36][R8.64+0x40], R3 ;  /* 0x0000400308003986 */ /* 0x0001ea000c101924 */
[----:B------:R-:W-:Y:S05]  /*5780*/  @!P2 BRA `(.L_x_179) ;  /* 0x000000000004a947 */ /* 0x000fea0003800000 */
[----:B------:R0:W5:Y:S02]  /*5790*/  LDG.E.LTC128B R177, desc[UR36][R10.64+0x44] ;  /* 0x000044240ab17981 */ /* 0x000164000c1e1920 */
.L_x_179:
[----:B------:R-:W-:Y:S05]  /*57a0*/  BSYNC B1 ;  /* 0x0000000000017941 */ /* 0x000fea0003800000 */
.L_x_178:
[----:B-----5:R-:W-:Y:S01]  /*57b0*/  FMUL R12, R177, R156 ;  /* 0x0000009cb10c7220 */ /* 0x020fe20000400000 */
[----:B------:R-:W-:Y:S01]  /*57c0*/  ISETP.GT.AND P3, PT, R0, 0x18, P0 ;  /* 0x000000180000780c */ /* 0x000fe20000764270 */
[----:B------:R-:W-:Y:S02]  /*57d0*/  BSSY B1, `(.L_x_180) ;  /* 0x0000005000017945 */ /* 0x000fe40003800000 */
[----:B------:R-:W-:-:S05]  /*57e0*/  FFMA R35, R35, R155, R12 ;  /* 0x0000009b23237223 */ /* 0x000fca000000000c */
[----:B------:R0:W-:Y:S05]  /*57f0*/  @P2 STG.E desc[UR36][R8.64+0x44], R35 ;  /* 0x0000442308002986 */ /* 0x0001ea000c101924 */
[----:B------:R-:W-:Y:S05]  /*5800*/  @!P3 BRA `(.L_x_181) ;  /* 0x000000000004b947 */ /* 0x000fea0003800000 */
[----:B------:R0:W5:Y:S02]  /*5810*/  LDG.E.LTC128B R177, desc[UR36][R4.64+0x60] ;  /* 0x0000602404b17981 */ /* 0x000164000c1e1920 */
.L_x_181:
[----:B------:R-:W-:Y:S05]  /*5820*/  BSYNC B1 ;  /* 0x0000000000017941 */ /* 0x000fea0003800000 */
.L_x_180:
[----:B0----5:R-:W-:Y:S01]  /*5830*/  FMUL R3, R177, R156 ;  /* 0x0000009cb1037220 */ /* 0x021fe20000400000 */
[----:B------:R-:W-:Y:S01]  /*5840*/  ISETP.GT.AND P2, PT, R0, 0x19, P0 ;  /* 0x000000190000780c */ /* 0x000fe20000744270 */
[----:B------:R-:W-:Y:S02]  /*5850*/  BSSY B1, `(.L_x_182) ;  /* 0x0000005000017945 */ /* 0x000fe40003800000 */
[----:B------:R-:W-:-:S05]  /*5860*/  FFMA R3, R36, R155, R3 ;  /* 0x0000009b24037223 */ /* 0x000fca0000000003 */
[----:B------:R0:W-:Y:S05]  /*5870*/  @P3 STG.E desc[UR36][R6.64+0x60], R3 ;  /* 0x0000600306003986 */ /* 0x0001ea000c101924 */
[----:B------:R-:W-:Y:S05]  /*5880*/  @!P2 BRA `(.L_x_183) ;  /* 0x000000000004a947 */ /* 0x000fea0003800000 */
[----:B------:R0:W5:Y:S02]  /*5890*/  LDG.E.LTC128B R177, desc[UR36][R4.64+0x64] ;  /* 0x0000642404b17981 */ /* 0x000164000c1e1920 */
.L_x_183:
[----:B------:R-:W-:Y:S05]  /*58a0*/  BSYNC B1 ;  /* 0x0000000000017941 */ /* 0x000fea0003800000 */
.L_x_182:
[----:B-----5:R-:W-:Y:S01]  /*58b0*/  FMUL R12, R177, R156 ;  /* 0x0000009cb10c7220 */ /* 0x020fe20000400000 */
[----:B------:R-:W-:Y:S01]  /*58c0*/  ISETP.GT.AND P3, PT, R0, 0x18, P1 ;  /* 0x000000180000780c */ /* 0x000fe20000f64270 */
[----:B------:R-:W-:Y:S02]  /*58d0*/  BSSY B1, `(.L_x_184) ;  /* 0x0000005000017945 */ /* 0x000fe40003800000 */
[----:B------:R-:W-:-:S05]  /*58e0*/  FFMA R37, R37, R155, R12 ;  /* 0x0000009b25257223 */ /* 0x000fca000000000c */
[----:B------:R0:W-:Y:S05]  /*58f0*/  @P2 STG.E desc[UR36][R6.64+0x64], R37 ;  /* 0x0000642506002986 */ /* 0x0001ea000c101924 */
[----:B------:R-:W-:Y:S05]  /*5900*/  @!P3 BRA `(.L_x_185) ;  /* 0x000000000004b947 */ /* 0x000fea0003800000 */
[----:B------:R0:W5:Y:S02]  /*5910*/  LDG.E.LTC128B R177, desc[UR36][R10.64+0x60] ;  /* 0x000060240ab17981 */ /* 0x000164000c1e1920 */
.L_x_185:
[----:B------:R-:W-:Y:S05]  /*5920*/  BSYNC B1 ;  /* 0x0000000000017941 */ /* 0x000fea0003800000 */
.L_x_184:
[----:B0----5:R-:W-:Y:S01]  /*5930*/  FMUL R3, R177, R156 ;  /* 0x0000009cb1037220 */ /* 0x021fe20000400000 */
[----:B------:R-:W-:Y:S01]  /*5940*/  ISETP.GT.AND P2, PT, R0, 0x19, P1 ;  /* 0x000000190000780c */ /* 0x000fe20000f44270 */
[----:B------:R-:W-:Y:S02]  /*5950*/  BSSY B1, `(.L_x_186) ;  /* 0x0000005000017945 */ /* 0x000fe40003800000 */
[----:B------:R-:W-:-:S05]  /*5960*/  FFMA R3, R38, R155, R3 ;  /* 0x0000009b26037223 */ /* 0x000fca0000000003 */
[----:B------:R0:W-:Y:S05]  /*5970*/  @P3 STG.E desc[UR36][R8.64+0x60], R3 ;  /* 0x0000600308003986 */ /* 0x0001ea000c101924 */
[----:B------:R-:W-:Y:S05]  /*5980*/  @!P2 BRA `(.L_x_187) ;  /* 0x000000000004a947 */ /* 0x000fea0003800000 */
[----:B------:R0:W5:Y:S02]  /*5990*/  LDG.E.LTC128B R177, desc[UR36][R10.64+0x64] ;  /* 0x000064240ab17981 */ /* 0x000164000c1e1920 */
.L_x_187:
[----:B------:R-:W-:Y:S05]  /*59a0*/  BSYNC B1 ;  /* 0x0000000000017941 */ /* 0x000fea0003800000 */
.L_x_186:
[----:B-----5:R-:W-:Y:S01]  /*59b0*/  FMUL R12, R177, R156 ;  /* 0x0000009cb10c7220 */ /* 0x020fe20000400000 */
[----:B------:R-:W-:Y:S01]  /*59c0*/  ISETP.GT.AND P3, PT, R0, 0x20, P0 ;  /* 0x000000200000780c */ /* 0x000fe20000764270 */
[----:B------:R-:W-:Y:S02]  /*59d0*/  BSSY B1, `(.L_x_188) ;  /* 0x0000005000017945 */ /* 0x000fe40003800000 */
[----:B------:R-:W-:-:S05]  /*59e0*/  FFMA R39, R39, R155, R12 ;  /* 0x0000009b27277223 */ /* 0x000fca000000000c */
[----:B------:R0:W-:Y:S05]  /*59f0*/  @P2 STG.E desc[UR36][R8.64+0x64], R39 ;  /* 0x0000642708002986 */ /* 0x0001ea000c101924 */
[----:B------:R-:W-:Y:S05]  /*5a00*/  @!P3 BRA `(.L_x_189) ;  /* 0x000000000004b947 */ /* 0x000fea0003800000 */
[----:B------:R0:W5:Y:S02]  /*5a10*/  LDG.E.LTC128B R177, desc[UR36][R4.64+0x80] ;  /* 0x0000802404b17981 */ /* 0x000164000c1e1920 */
.L_x_189:
[----:B------:R-:W-:Y:S05]  /*5a20*/  BSYNC B1 ;  /* 0x0000000000017941 */ /* 0x000fea0003800000 */
.L_x_188:
[----:B0----5:R-:W-:Y:S01]  /*5a30*/  FMUL R3, R177, R156 ;  /* 0x0000009cb1037220 */ /* 0x021fe20000400000 */
[----:B------:R-:W-:Y:S01]  /*5a40*/  ISETP.GT.AND P2, PT, R0, 0x21, P0 ;  /* 0x000000210000780c */ /* 0x000fe20000744270 */
[----:B------:R-:W-:Y:S02]  /*5a50*/  BSSY B1, `(.L_x_190) ;  /* 0x0000005000017945 */ /* 0x000fe40003800000 */
[----:B------:R-:W-:-:S05]  /*5a60*/  FFMA R3, R40, R155, R3 ;  /* 0x0000009b28037223 */ /* 0x000fca0000000003 */
[----:B------:R0:W-:Y:S05]  /*5a70*/  @P3 STG.E desc[UR36][R6.64+0x80], R3 ;  /* 0x0000800306003986 */ /* 0x0001ea000c101924 */
[----:B------:R-:W-:Y:S05]  /*5a80*/  @!P2 BRA `(.L_x_191) ;  /* 0x000000000004a947 */ /* 0x000fea0003800000 */
[----:B------:R0:W5:Y:S02]  /*5a90*/  LDG.E.LTC128B R177, desc[UR36][R4.64+0x84] ;  /* 0x0000842404b17981 */ /* 0x000164000c1e1920 */
.L_x_191:
[----:B------:R-:W-:Y:S05]  /*5aa0*/  BSYNC B1 ;  /* 0x0000000000017941 */ /* 0x000fea0003800000 */
.L_x_190:
[----:B-----5:R-:W-:Y:S01]  /*5ab0*/  FMUL R12, R177, R156 ;  /* 0x0000009cb10c7220 */ /* 0x020fe20000400000 */
[----:B------:R-:W-:Y:S01]  /*5ac0*/  ISETP.GT.AND P3, PT, R0, 0x20, P1 ;  /* 0x000000200000780c */ /* 0x000fe20000f64270 */
[----:B------:R-:W-:Y:S02]  /*5ad0*/  BSSY B1, `(.L_x_192) ;  /* 0x0000005000017945 */ /* 0x000fe40003800000 */
[----:B------:R-:W-:-:S05]  /*5ae0*/  FFMA R41, R41, R155, R12 ;  /* 0x0000009b29297223 */ /* 0x000fca000000000c */
[----:B------:R0:W-:Y:S05]  /*5af0*/  @P2 STG.E desc[UR36][R6.64+0x84], R41 ;  /* 0x0000842906002986 */ /* 0x0001ea000c101924 */
[----:B------:R-:W-:Y:S05]  /*5b00*/  @!P3 BRA `(.L_x_193) ;  /* 0x000000000004b947 */ /* 0x000fea0003800000 */
[----:B------:R0:W5:Y:S02]  /*5b10*/  LDG.E.LTC128B R177, desc[UR36][R10.64+0x80] ;  /* 0x000080240ab17981 */ /* 0x000164000c1e1920 */
.L_x_193:
[----:B------:R-:W-:Y:S05]  /*5b20*/  BSYNC B1 ;  /* 0x0000000000017941 */ /* 0x000fea0003800000 */
.L_x_192:
[----:B0----5:R-:W-:Y:S01]  /*5b30*/  FMUL R3, R177, R156 ;  /* 0x0000009cb1037220 */ /* 0x021fe20000400000 */
[----:B------:R-:W-:Y:S01]  /*5b40*/  ISETP.GT.AND P2, PT, R0, 0x21, P1 ;  /* 0x000000210000780c */ /* 0x000fe20000f44270 */
[----:B------:R-:W-:Y:S02]  /*5b50*/  BSSY B1, `(.L_x_194) ;  /* 0x0000005000017945 */ /* 0x000fe40003800000 */
[----:B------:R-:W-:-:S05]  /*5b60*/  FFMA R3, R42, R155, R3 ;  /* 0x0000009b2a037223 */ /* 0x000fca0000000003 */
[----:B------:R0:W-:Y:S05]  /*5b70*/  @P3 STG.E desc[UR36][R8.64+0x80], R3 ;  /* 0x0000800308003986 */ /* 0x0001ea000c101924 */
[----:B------:R-:W-:Y:S05]  /*5b80*/  @!P2 BRA `(.L_x_195) ;  /* 0x000000000004a947 */ /* 0x000fea0003800000 */
[----:B------:R0:W5:Y:S02]  /*5b90*/  LDG.E.LTC128B R177, desc[UR36][R10.64+0x84] ;  /* 0x000084240ab17981 */ /* 0x000164000c1e1920 */
.L_x_195:
[----:B------:R-:W-:Y:S05]  /*5ba0*/  BSYNC B1 ;  /* 0x0000000000017941 */ /* 0x000fea0003800000 */
.L_x_194:
[----:B-----5:R-:W-:Y:S01]  /*5bb0*/  FMUL R12, R177, R156 ;  /* 0x0000009cb10c7220 */ /* 0x020fe20000400000 */
[----:B------:R-:W-:Y:S01]  /*5bc0*/  ISETP.GT.AND P3, PT, R0, 0x28, P0 ;  /* 0x000000280000780c */ /* 0x000fe20000764270 */
[----:B------:R-:W-:Y:S02]  /*5bd0*/  BSSY B1, `(.L_x_196) ;  /* 0x0000005000017945 */ /* 0x000fe40003800000 */
[----:B------:R-:W-:-:S05]  /*5be0*/  FFMA R43, R43, R155, R12 ;  /* 0x0000009b2b2b7223 */ /* 0x000fca000000000c */
[----:B------:R0:W-:Y:S05]  /*5bf0*/  @P2 STG.E desc[UR36][R8.64+0x84], R43 ;  /* 0x0000842b08002986 */ /* 0x0001ea000c101924 */
[----:B------:R-:W-:Y:S05]  /*5c00*/  @!P3 BRA `(.L_x_197) ;  /* 0x000000000004b947 */ /* 0x000fea0003800000 */
[----:B------:R0:W5:Y:S02]  /*5c10*/  LDG.E.LTC128B R177, desc[UR36][R4.64+0xa0] ;  /* 0x0000a02404b17981 */ /* 0x000164000c1e1920 */
.L_x_197:
[----:B------:R-:W-:Y:S05]  /*5c20*/  BSYNC B1 ;  /* 0x0000000000017941 */ /* 0x000fea0003800000 */
.L_x_196:
[----:B0----5:R-:W-:Y:S01]  /*5c30*/  FMUL R3, R177, R156 ;  /* 0x0000009cb1037220 */ /* 0x021fe20000400000 */
[----:B------:R-:W-:Y:S01]  /*5c40*/  ISETP.GT.AND P2, PT, R0, 0x29, P0 ;  /* 0x000000290000780c */ /* 0x000fe20000744270 */
[----:B------:R-:W-:Y:S02]  /*5c50*/  BSSY B1, `(.L_x_198) ;  /* 0x0000005000017945 */ /* 0x000fe40003800000 */
[----:B------:R-:W-:-:S05]  /*5c60*/  FFMA R3, R44, R155, R3 ;  /* 0x0000009b2c037223 */ /* 0x000fca0000000003 */
[----:B------:R0:W-:Y:S05]  /*5c70*/  @P3 STG.E desc[UR36][R6.64+0xa0], R3 ;  /* 0x0000a00306003986 */ /* 0x0001ea000c101924 */
[----:B------:R-:W-:Y:S05]  /*5c80*/  @!P2 BRA `(.L_x_199) ;  /* 0x000000000004a947 */ /* 0x000fea0003800000 */
[----:B------:R0:W5:Y:S02]  /*5c90*/  LDG.E.LTC128B R177, desc[UR36][R4.64+0xa4] ;  /* 0x0000a42404b17981 */ /* 0x000164000c1e1920 */
.L_x_199:
[----:B------:R-:W-:Y:S05]  /*5ca0*/  BSYNC B1 ;  /* 0x0000000000017941 */ /* 0x000fea0003800000 */
.L_x_198:
[----:B-----5:R-:W-:Y:S01]  /*5cb0*/  FMUL R12, R177, R156 ;  /* 0x0000009cb10c7220 */ /* 0x020fe20000400000 */
[----:B------:R-:W-:Y:S01]  /*5cc0*/  ISETP.GT.AND P3, PT, R0, 0x28, P1 ;  /* 0x000000280000780c */ /* 0x000fe20000f64270 */
[----:B------:R-:W-:Y:S02]  /*5cd0*/  BSSY B1, `(.L_x_200) ;  /* 0x0000005000017945 */ /* 0x000fe40003800000 */
[----:B------:R-:W-:-:S05]  /*5ce0*/  FFMA R45, R45, R155, R12 ;  /* 0x0000009b2d2d7223 */ /* 0x000fca000000000c */
[----:B------:R0:W-:Y:S05]  /*5cf0*/  @P2 STG.E desc[UR36][R6.64+0xa4], R45 ;  /* 0x0000a42d06002986 */ /* 0x0001ea000c101924 */
[----:B------:R-:W-:Y:S05]  /*5d00*/  @!P3 BRA `(.L_x_201) ;  /* 0x000000000004b947 */ /* 0x000fea0003800000 */
[----:B------:R0:W5:Y:S02]  /*5d10*/  LDG.E.LTC128B R177, desc[UR36][R10.64+0xa0] ;  /* 0x0000a0240ab17981 */ /* 0x000164000c1e1920 */
.L_x_201:
[----:B------:R-:W-:Y:S05]  /*5d20*/  BSYNC B1 ;  /* 0x0000000000017941 */ /* 0x000fea0003800000 */
.L_x_200:
[----:B0----5:R-:W-:Y:S01]  /*5d30*/  FMUL R3, R177, R156 ;  /* 0x0000009cb1037220 */ /* 0x021fe20000400000 */
[----:B------:R-:W-:Y:S01]  /*5d40*/  ISETP.GT.AND P2, PT, R0, 0x29, P1 ;  /* 0x000000290000780c */ /* 0x000fe20000f44270 */
[----:B------:R-:W-:Y:S02]  /*5d50*/  BSSY B1, `(.L_x_202) ;  /* 0x0000005000017945 */ /* 0x000fe40003800000 */
[----:B------:R-:W-:-:S05]  /*5d60*/  FFMA R3, R46, R155, R3 ;  /* 0x0000009b2e037223 */ /* 0x000fca0000000003 */
[----:B------:R0:W-:Y:S05]  /*5d70*/  @P3 STG.E desc[UR36][R8.64+0xa0], R3 ;  /* 0x0000a00308003986 */ /* 0x0001ea000c101924 */
[----:B------:R-:W-:Y:S05]  /*5d80*/  @!P2 BRA `(.L_x_203) ;  /* 0x000000000004a947 */ /* 0x000fea0003800000 */
[----:B------:R0:W5:Y:S02]  /*5d90*/  LDG.E.LTC128B R177, desc[UR36][R10.64+0xa4] ;  /* 0x0000a4240ab17981 */ /* 0x000164000c1e1920 */
.L_x_203:
[----:B------:R-:W-:Y:S05]  /*5da0*/  BSYNC B1 ;  /* 0x0000000000017941 */ /* 0x000fea0003800000 */
.L_x_202:
[----:B-----5:R-:W-:Y:S01]  /*5db0*/  FMUL R12, R177, R156 ;  /* 0x0000009cb10c7220 */ /* 0x020fe20000400000 */
[----:B------:R-:W-:Y:S01]  /*5dc0*/  ISETP.GT.AND P3, PT, R0, 0x30, P0 ;  /* 0x000000300000780c */ /* 0x000fe20000764270 */
[----:B------:R-:W-:Y:S02]  /*5dd0*/  BSSY B1, `(.L_x_204) ;  /* 0x0000005000017945 */ /* 0x000fe40003800000 */
[----:B------:R-:W-:-:S05]  /*5de0*/  FFMA R47, R47, R155, R12 ;  /* 0x0000009b2f2f7223 */ /* 0x000fca000000000c */
[----:B------:R0:W-:Y:S05]  /*5df0*/  @P2 STG.E desc[UR36][R8.64+0xa4], R47 ;  /* 0x0000a42f08002986 */ /* 0x0001ea000c101924 */
[----:B------:R-:W-:Y:S05]  /*5e00*/  @!P3 BRA `(.L_x_205) ;  /* 0x000000000004b947 */ /* 0x000fea0003800000 */
[----:B------:R0:W5:Y:S02]  /*5e10*/  LDG.E.LTC128B R177, desc[UR36][R4.64+0xc0] ;  /* 0x0000c02404b17981 */ /* 0x000164000c1e1920 */
.L_x_205:
[----:B------:R-:W-:Y:S05]  /*5e20*/  BSYNC B1 ;  /* 0x0000000000017941 */ /* 0x000fea0003800000 */
.L_x_204:
[----:B0----5:R-:W-:Y:S01]  /*5e30*/  FMUL R3, R177, R156 ;  /* 0x0000009cb1037220 */ /* 0x021fe20000400000 */
[----:B------:R-:W-:Y:S01]  /*5e40*/  ISETP.GT.AND P2, PT, R0, 0x31, P0 ;  /* 0x000000310000780c */ /* 0x000fe20000744270 */
[----:B------:R-:W-:Y:S02]  /*5e50*/  BSSY B1, `(.L_x_206) ;  /* 0x0000005000017945 */ /* 0x000fe40003800000 */
[----:B------:R-:W-:-:S05]  /*5e60*/  FFMA R3, R48, R155, R3 ;  /* 0x0000009b30037223 */ /* 0x000fca0000000003 */
[----:B------:R0:W-:Y:S05]  /*5e70*/  @P3 STG.E desc[UR36][R6.64+0xc0], R3 ;  /* 0x0000c00306003986 */ /* 0x0001ea000c101924 */
[----:B------:R-:W-:Y:S05]  /*5e80*/  @!P2 BRA `(.L_x_207) ;  /* 0x000000000004a947 */ /* 0x000fea0003800000 */
[----:B------:R0:W5:Y:S02]  /*5e90*/  LDG.E.LTC128B R177, desc[UR36][R4.64+0xc4] ;  /* 0x0000c42404b17981 */ /* 0x000164000c1e1920 */
.L_x_207:
[----:B------:R-:W-:Y:S05]  /*5ea0*/  BSYNC B1 ;  /* 0x0000000000017941 */ /* 0x000fea0003800000 */
.L_x_206:
[----:B-----5:R-:W-:Y:S01]  /*5eb0*/  FMUL R12, R177, R156 ;  /* 0x0000009cb10c7220 */ /* 0x020fe20000400000 */
[----:B------:R-:W-:Y:S01]  /*5ec0*/  ISETP.GT.AND P3, PT, R0, 0x30, P1 ;  /* 0x000000300000780c */ /* 0x000fe20000f64270 */
[----:B------:R-:W-:Y:S02]  /*5ed0*/  BSSY B1, `(.L_x_208) ;  /* 0x0000005000017945 */ /* 0x000fe40003800000 */
[----:B------:R-:W-:-:S05]  /*5ee0*/  FFMA R49, R49, R155, R12 ;  /* 0x0000009b31317223 */ /* 0x000fca000000000c */
[----:B------:R0:W-:Y:S05]  /*5ef0*/  @P2 STG.E desc[UR36][R6.64+0xc4], R49 ;  /* 0x0000c43106002986 */ /* 0x0001ea000c101924 */
[----:B------:R-:W-:Y:S05]  /*5f00*/  @!P3 BRA `(.L_x_209) ;  /* 0x000000000004b947 */ /* 0x000fea0003800000 */
[----:B------:R0:W5:Y:S02]  /*5f10*/  LDG.E.LTC128B R177, desc[UR36][R10.64+0xc0] ;  /* 0x0000c0240ab17981 */ /* 0x000164000c1e1920 */
.L_x_209:
[----:B------:R-:W-:Y:S05]  /*5f20*/  BSYNC B1 ;  /* 0x0000000000017941 */ /* 0x000fea0003800000 */
.L_x_208:
[----:B0----5:R-:W-:Y:S01]  /*5f30*/  FMUL R3, R177, R156 ;  /* 0x0000009cb1037220 */ /* 0x021fe20000400000 */
[----:B------:R-:W-:Y:S01]  /*5f40*/  ISETP.GT.AND P2, PT, R0, 0x31, P1 ;  /* 0x000000310000780c */ /* 0x000fe20000f44270 */
[----:B------:R-:W-:Y:S02]  /*5f50*/  BSSY B1, `(.L_x_210) ;  /* 0x0000005000017945 */ /* 0x000fe40003800000 */
[----:B------:R-:W-:-:S05]  /*5f60*/  FFMA R3, R50, R155, R3 ;  /* 0x0000009b32037223 */ /* 0x000fca0000000003 */
[----:B------:R0:W-:Y:S05]  /*5f70*/  @P3 STG.E desc[UR36][R8.64+0xc0], R3 ;  /* 0x0000c00308003986 */ /* 0x0001ea000c101924 */
[----:B------:R-:W-:Y:S05]  /*5f80*/  @!P2 BRA `(.L_x_211) ;  /* 0x000000000004a947 */ /* 0x000fea0003800000 */
[----:B------:R0:W5:Y:S02]  /*5f90*/  LDG.E.LTC128B R177, desc[UR36][R10.64+0xc4] ;  /* 0x0000c4240ab17981 */ /* 0x000164000c1e1920 */
.L_x_211:
[----:B------:R-:W-:Y:S05]  /*5fa0*/  BSYNC B1 ;  /* 0x0000000000017941 */ /* 0x000fea0003800000 */
.L_x_210:
[----:B-----5:R-:W-:Y:S01]  /*5fb0*/  FMUL R12, R177, R156 ;  /* 0x0000009cb10c7220 */ /* 0x020fe20000400000 */
[----:B------:R-:W-:Y:S01]  /*5fc0*/  ISETP.GT.AND P3, PT, R0, 0x38, P0 ;  /* 0x000000380000780c */ /* 0x000fe20000764270 */
[----:B------:R-:W-:Y:S02]  /*5fd0*/  BSSY B1, `(.L_x_212) ;  /* 0x0000005000017945 */ /* 0x000fe40003800000 */
[----:B------:R-:W-:-:S05]  /*5fe0*/  FFMA R51, R51, R155, R12 ;  /* 0x0000009b33337223 */ /* 0x000fca000000000c */
[----:B------:R0:W-:Y:S05]  /*5ff0*/  @P2 STG.E desc[UR36][R8.64+0xc4], R51 ;  /* 0x0000c43308002986 */ /* 0x0001ea000c101924 */
[----:B------:R-:W-:Y:S05]  /*6000*/  @!P3 BRA `(.L_x_213) ;  /* 0x000000000004b947 */ /* 0x000fea0003800000 */
[----:B------:R0:W5:Y:S02]  /*6010*/  LDG.E.LTC128B R177, desc[UR36][R4.64+0xe0] ;  /* 0x0000e02404b17981 */ /* 0x000164000c1e1920 */
.L_x_213:
[----:B------:R-:W-:Y:S05]  /*6020*/  BSYNC B1 ;  /* 0x0000000000017941 */ /* 0x000fea0003800000 */
.L_x_212:
[----:B0----5:R-:W-:Y:S01]  /*6030*/  FMUL R3, R177, R156 ;  /* 0x0000009cb1037220 */ /* 0x021fe20000400000 */
[----:B------:R-:W-:Y:S01]  /*6040*/  ISETP.GT.AND P2, PT, R0, 0x39, P0 ;  /* 0x000000390000780c */ /* 0x000fe20000744270 */
[----:B------:R-:W-:Y:S02]  /*6050*/  BSSY B1, `(.L_x_214) ;  /* 0x0000005000017945 */ /* 0x000fe40003800000 */
[----:B------:R-:W-:-:S05]  /*6060*/  FFMA R3, R52, R155, R3 ;  /* 0x0000009b34037223 */ /* 0x000fca0000000003 */
[----:B------:R0:W-:Y:S05]  /*6070*/  @P3 STG.E desc[UR36][R6.64+0xe0], R3 ;  /* 0x0000e00306003986 */ /* 0x0001ea000c101924 */
[----:B------:R-:W-:Y:S05]  /*6080*/  @!P2 BRA `(.L_x_215) ;  /* 0x000000000004a947 */ /* 0x000fea0003800000 */
[----:B------:R0:W5:Y:S02]  /*6090*/  LDG.E.LTC128B R177, desc[UR36][R4.64+0xe4] ;  /* 0x0000e42404b17981 */ /* 0x000164000c1e1920 */
.L_x_215:
[----:B------:R-:W-:Y:S05]  /*60a0*/  BSYNC B1 ;  /* 0x0000000000017941 */ /* 0x000fea0003800000 */
.L_x_214:
[----:B-----5:R-:W-:Y:S01]  /*60b0*/  FMUL R12, R177, R156 ;  /* 0x0000009cb10c7220 */ /* 0x020fe20000400000 */
[----:B------:R-:W-:Y:S01]  /*60c0*/  ISETP.GT.AND P3, PT, R0, 0x38, P1 ;  /* 0x000000380000780c */ /* 0x000fe20000f64270 */
[----:B------:R-:W-:Y:S02]  /*60d0*/  BSSY B1, `(.L_x_216) ;  /* 0x0000005000017945 */ /* 0x000fe40003800000 */
[----:B------:R-:W-:-:S05]  /*60e0*/  FFMA R53, R53, R155, R12 ;  /* 0x0000009b35357223 */ /* 0x000fca000000000c */
[----:B------:R0:W-:Y:S05]  /*60f0*/  @P2 STG.E desc[UR36][R6.64+0xe4], R53 ;  /* 0x0000e43506002986 */ /* 0x0001ea000c101924 */
[----:B------:R-:W-:Y:S05]  /*6100*/  @!P3 BRA `(.L_x_217) ;  /* 0x000000000004b947 */ /* 0x000fea0003800000 */
[----:B------:R0:W5:Y:S02]  /*6110*/  LDG.E.LTC128B R177, desc[UR36][R10.64+0xe0] ;  /* 0x0000e0240ab17981 */ /* 0x000164000c1e1920 */
.L_x_217:
[----:B------:R-:W-:Y:S05]  /*6120*/  BSYNC B1 ;  /* 0x0000000000017941 */ /* 0x000fea0003800000 */
.L_x_216:
[----:B0----5:R-:W-:Y:S01]  /*6130*/  FMUL R3, R177, R156 ;  /* 0x0000009cb1037220 */ /* 0x021fe20000400000 */
[----:B------:R-:W-:Y:S01]  /*6140*/  ISETP.GT.AND P2, PT, R0, 0x39, P1 ;  /* 0x000000390000780c */ /* 0x000fe20000f44270 */
[----:B------:R-:W-:Y:S02]  /*6150*/  BSSY B1, `(.L_x_218) ;  /* 0x0000005000017945 */ /* 0x000fe40003800000 */
[----:B------:R-:W-:-:S05]  /*6160*/  FFMA R3, R54, R155, R3 ;  /* 0x0000009b36037223 */ /* 0x000fca0000000003 */
[----:B------:R0:W-:Y:S05]  /*6170*/  @P3 STG.E desc[UR36][R8.64+0xe0], R3 ;  /* 0x0000e00308003986 */ /* 0x0001ea000c101924 */
[----:B------:R-:W-:Y:S05]  /*6180*/  @!P2 BRA `(.L_x_219) ;  /* 0x000000000004a947 */ /* 0x000fea0003800000 */
[----:B------:R0:W5:Y:S02]  /*6190*/  LDG.E.LTC128B R177, desc[UR36][R10.64+0xe4] ;  /* 0x0000e4240ab17981 */ /* 0x000164000c1e1920 */
.L_x_219:
[----:B------:R-:W-:Y:S05]  /*61a0*/  BSYNC B1 ;  /* 0x0000000000017941 */ /* 0x000fea0003800000 */
.L_x_218:
[----:B-----5:R-:W-:Y:S01]  /*61b0*/  FMUL R12, R177, R156 ;  /* 0x0000009cb10c7220 */ /* 0x020fe20000400000 */
[----:B------:R-:W-:Y:S01]  /*61c0*/  ISETP.GT.AND P3, PT, R0, 0x40, P0 ;  /* 0x000000400000780c */ /* 0x000fe20000764270 */
[----:B------:R-:W-:Y:S02]  /*61d0*/  BSSY B1, `(.L_x_220) ;  /* 0x0000005000017945 */ /* 0x000fe40003800000 */
[----:B------:R-:W-:-:S05]  /*61e0*/  FFMA R55, R55, R155, R12 ;  /* 0x0000009b37377223 */ /* 0x000fca000000000c */
[----:B------:R0:W-:Y:S05]  /*61f0*/  @P2 STG.E desc[UR36][R8.64+0xe4], R55 ;  /* 0x0000e43708002986 */ /* 0x0001ea000c101924 */
[----:B------:R-:W-:Y:S05]  /*6200*/  @!P3 BRA `(.L_x_221) ;  /* 0x000000000004b947 */ /* 0x000fea0003800000 */
[----:B------:R0:W5:Y:S02]  /*6210*/  LDG.E.LTC128B R177, desc[UR36][R4.64+0x100] ;  /* 0x0001002404b17981 */ /* 0x000164000c1e1920 */
.L_x_221:
[----:B------:R-:W-:Y:S05]  /*6220*/  BSYNC B1 ;  /* 0x0000000000017941 */ /* 0x000fea0003800000 */
.L_x_220:
[----:B0----5:R-:W-:Y:S01]  /*6230*/  FMUL R3, R177, R156 ;  /* 0x0000009cb1037220 */ /* 0x021fe20000400000 */
[----:B------:R-:W-:Y:S01]  /*6240*/  ISETP.GT.AND P2, PT, R0, 0x41, P0 ;  /* 0x000000410000780c */ /* 0x000fe20000744270 */
[----:B------:R-:W-:Y:S02]  /*6250*/  BSSY B1, `(.L_x_222) ;  /* 0x0000005000017945 */ /* 0x000fe40003800000 */
[----:B------:R-:W-:-:S05]  /*6260*/  FFMA R3, R56, R155, R3 ;  /* 0x0000009b38037223 */ /* 0x000fca0000000003 */
[----:B------:R0:W-:Y:S05]  /*6270*/  @P3 STG.E desc[UR36][R6.64+0x100], R3 ;  /* 0x0001000306003986 */ /* 0x0001ea000c101924 */
[----:B------:R-:W-:Y:S05]  /*6280*/  @!P2 BRA `(.L_x_223) ;  /* 0x000000000004a947 */ /* 0x000fea0003800000 */
[----:B------:R0:W5:Y:S02]  /*6290*/  LDG.E.LTC128B R177, desc[UR36][R4.64+0x104] ;  /* 0x0001042404b17981 */ /* 0x000164000c1e1920 */
.L_x_223:
[----:B------:R-:W-:Y:S05]  /*62a0*/  BSYNC B1 ;  /* 0x0000000000017941 */ /* 0x000fea0003800000 */
.L_x_222:
[----:B-----5:R-:W-:Y:S01]  /*62b0*/  FMUL R12, R177, R156 ;  /* 0x0000009cb10c7220 */ /* 0x020fe20000400000 */
[----:B------:R-:W-:Y:S01]  /*62c0*/  ISETP.GT.AND P3, PT, R0, 0x40, P1 ;  /* 0x000000400000780c */ /* 0x000fe20000f64270 */
[----:B------:R-:W-:Y:S02]  /*62d0*/  BSSY B1, `(.L_x_224) ;  /* 0x0000005000017945 */ /* 0x000fe40003800000 */
[----:B------:R-:W-:-:S05]  /*62e0*/  FFMA R57, R57, R155, R12 ;  /* 0x0000009b39397223 */ /* 0x000fca000000000c */
[----:B------:R0:W-:Y:S05]  /*62f0*/  @P2 STG.E desc[UR36][R6.64+0x104], R57 ;  /* 0x0001043906002986 */ /* 0x0001ea000c101924 */
[----:B------:R-:W-:Y:S05]  /*6300*/  @!P3 BRA `(.L_x_225) ;  /* 0x000000000004b947 */ /* 0x000fea0003800000 */
[----:B------:R0:W5:Y:S02]  /*6310*/  LDG.E.LTC128B R177, desc[UR36][R10.64+0x100] ;  /* 0x000100240ab17981 */ /* 0x000164000c1e1920 */
.L_x_225:
[----:B------:R-:W-:Y:S05]  /*6320*/  BSYNC B1 ;  /* 0x0000000000017941 */ /* 0x000fea0003800000 */
.L_x_224:
[----:B0----5:R-:W-:Y:S01]  /*6330*/  FMUL R3, R177, R156 ;  /* 0x0000009cb1037220 */ /* 0x021fe20000400000 */
[----:B------:R-:W-:Y:S01]  /*6340*/  ISETP.GT.AND P2, PT, R0, 0x41, P1 ;  /* 0x000000410000780c */ /* 0x000fe20000f44270 */
[----:B------:R-:W-:Y:S02]  /*6350*/  BSSY B1, `(.L_x_226) ;  /* 0x0000005000017945 */ /* 0x000fe40003800000 */
[----:B------:R-:W-:-:S05]  /*6360*/  FFMA R3, R58, R155, R3 ;  /* 0x0000009b3a037223 */ /* 0x000fca0000000003 */
[----:B------:R0:W-:Y:S05]  /*6370*/  @P3 STG.E desc[UR36][R8.64+0x100], R3 ;  /* 0x0001000308003986 */ /* 0x0001ea000c101924 */
[----:B------:R-:W-:Y:S05]  /*6380*/  @!P2 BRA `(.L_x_227) ;  /* 0x000000000004a947 */ /* 0x000fea0003800000 */
[----:B------:R0:W5:Y:S02]  /*6390*/  LDG.E.LTC128B R177, desc[UR36][R10.64+0x104] ;  /* 0x000104240ab17981 */ /* 0x000164000c1e1920 */
.L_x_227:
[----:B------:R-:W-:Y:S05]  /*63a0*/  BSYNC B1 ;  /* 0x0000000000017941 */ /* 0x000fea0003800000 */
.L_x_226:
[----:B-----5:R-:W-:Y:S01]  /*63b0*/  FMUL R12, R177, R156 ;  /* 0x0000009cb10c7220 */ /* 0x020fe20000400000 */
[----:B------:R-:W-:Y:S01]  /*63c0*/  ISETP.GT.AND P3, PT, R0, 0x48, P0 ;  /* 0x000000480000780c */ /* 0x000fe20000764270 */
[----:B------:R-:W-:Y:S02]  /*63d0*/  BSSY B1, `(.L_x_228) ;  /* 0x0000005000017945 */ /* 0x000fe40003800000 */
[----:B------:R-:W-:-:S05]  /*63e0*/  FFMA R59, R59, R155, R12 ;  /* 0x0000009b3b3b7223 */ /* 0x000fca000000000c */
[----:B------:R0:W-:Y:S05]  /*63f0*/  @P2 STG.E desc[UR36][R8.64+0x104], R59 ;  /* 0x0001043b08002986 */ /* 0x0001ea000c101924 */
[----:B------:R-:W-:Y:S05]  /*6400*/  @!P3 BRA `(.L_x_229) ;  /* 0x000000000004b947 */ /* 0x000fea0003800000 */
[----:B------:R0:W5:Y:S02]  /*6410*/  LDG.E.LTC128B R177, desc[UR36][R4.64+0x120] ;  /* 0x0001202404b17981 */ /* 0x000164000c1e1920 */
.L_x_229:
[----:B------:R-:W-:Y:S05]  /*6420*/  BSYNC B1 ;  /* 0x0000000000017941 */ /* 0x000fea0003800000 */
.L_x_228:
[----:B0----5:R-:W-:Y:S01]  /*6430*/  FMUL R3, R177, R156 ;  /* 0x0000009cb1037220 */ /* 0x021fe20000400000 */
[----:B------:R-:W-:Y:S01]  /*6440*/  ISETP.GT.AND P2, PT, R0, 0x49, P0 ;  /* 0x000000490000780c */ /* 0x000fe20000744270 */
[----:B------:R-:W-:Y:S02]  /*6450*/  BSSY B1, `(.L_x_230) ;  /* 0x0000005000017945 */ /* 0x000fe40003800000 */
[----:B------:R-:W-:-:S05]  /*6460*/  FFMA R3, R60, R155, R3 ;  /* 0x0000009b3c037223 */ /* 0x000fca0000000003 */
[----:B------:R0:W-:Y:S05]  /*6470*/  @P3 STG.E desc[UR36][R6.64+0x120], R3 ;  /* 0x0001200306003986 */ /* 0x0001ea000c101924 */
[----:B------:R-:W-:Y:S05]  /*6480*/  @!P2 BRA `(.L_x_231) ;  /* 0x000000000004a947 */ /* 0x000fea0003800000 */
[----:B------:R0:W5:Y:S02]  /*6490*/  LDG.E.LTC128B R177, desc[UR36][R4.64+0x124] ;  /* 0x0001242404b17981 */ /* 0x000164000c1e1920 */
.L_x_231:
[----:B------:R-:W-:Y:S05]  /*64a0*/  BSYNC B1 ;  /* 0x0000000000017941 */ /* 0x000fea0003800000 */
.L_x_230:
[----:B-----5:R-:W-:Y:S01]  /*64b0*/  FMUL R12, R177, R156 ;  /* 0x0000009cb10c7220 */ /* 0x020fe20000400000 */
[----:B------:R-:W-:Y:S01]  /*64c0*/  ISETP.GT.AND P3, PT, R0, 0x48, P1 ;  /* 0x000000480000780c */ /* 0x000fe20000f64270 */
[----:B------:R-:W-:Y:S02]  /*64d0*/  BSSY B1, `(.L_x_232) ;  /* 0x0000005000017945 */ /* 0x000fe40003800000 */
[----:B------:R-:W-:-:S05]  /*64e0*/  FFMA R61, R61, R155, R12 ;  /* 0x0000009b3d3d7223 */ /* 0x000fca000000000c */
[----:B------:R0:W-:Y:S05]  /*64f0*/  @P2 STG.E desc[UR36][R6.64+0x124], R61 ;  /* 0x0001243d06002986 */ /* 0x0001ea000c101924 */
[----:B------:R-:W-:Y:S05]  /*6500*/  @!P3 BRA `(.L_x_233) ;  /* 0x000000000004b947 */ /* 0x000fea0003800000 */
[----:B------:R0:W5:Y:S02]  /*6510*/  LDG.E.LTC128B R177, desc[UR36][R10.64+0x120] ;  /* 0x000120240ab17981 */ /* 0x000164000c1e1920 */
.L_x_233:
[----:B------:R-:W-:Y:S05]  /*6520*/  BSYNC B1 ;  /* 0x0000000000017941 */ /* 0x000fea0003800000 */
.L_x_232:
[----:B0----5:R-:W-:Y:S01]  /*6530*/  FMUL R3, R177, R156 ;  /* 0x0000009cb1037220 */ /* 0x021fe20000400000 */
[----:B------:R-:W-:Y:S01]  /*6540*/  ISETP.GT.AND P2, PT, R0, 0x49, P1 ;  /* 0x000000490000780c */ /* 0x000fe20000f44270 */
[----:B------:R-:W-:Y:S02]  /*6550*/  BSSY B1, `(.L_x_234) ;  /* 0x0000005000017945 */ /* 0x000fe40003800000 */
[----:B------:R-:W-:-:S05]  /*6560*/  FFMA R3, R62, R155, R3 ;  /* 0x0000009b3e037223 */ /* 0x000fca0000000003 */
[----:B------:R0:W-:Y:S05]  /*6570*/  @P3 STG.E desc[UR36][R8.64+0x120], R3 ;  /* 0x0001200308003986 */ /* 0x0001ea000c101924 */
[----:B------:R-:W-:Y:S05]  /*6580*/  @!P2 BRA `(.L_x_235) ;  /* 0x000000000004a947 */ /* 0x000fea0003800000 */
[----:B------:R0:W5:Y:S02]  /*6590*/  LDG.E.LTC128B R177, desc[UR36][R10.64+0x124] ;  /* 0x000124240ab17981 */ /* 0x000164000c1e1920 */
.L_x_235:
[----:B------:R-:W-:Y:S05]  /*65a0*/  BSYNC B1 ;  /* 0x0000000000017941 */ /* 0x000fea0003800000 */
.L_x_234:
[----:B-----5:R-:W-:Y:S01]  /*65b0*/  FMUL R12, R177, R156 ;  /* 0x0000009cb10c7220 */ /* 0x020fe20000400000 */
[----:B------:R-:W-:Y:S01]  /*65c0*/  ISETP.GT.AND P3, PT, R0, 0x50, P0 ;  /* 0x000000500000780c */ /* 0x000fe20000764270 */
[----:B------:R-:W-:Y:S02]  /*65d0*/  BSSY B1, `(.L_x_236) ;  /* 0x0000005000017945 */ /* 0x000fe40003800000 */
[----:B------:R-:W-:-:S05]  /*65e0*/  FFMA R63, R63, R155, R12 ;  /* 0x0000009b3f3f7223 */ /* 0x000fca000000000c */
[----:B------:R0:W-:Y:S05]  /*65f0*/  @P2 STG.E desc[UR36][R8.64+0x124], R63 ;  /* 0x0001243f08002986 */ /* 0x0001ea000c101924 */
[----:B------:R-:W-:Y:S05]  /*6600*/  @!P3 BRA `(.L_x_237) ;  /* 0x000000000004b947 */ /* 0x000fea0003800000 */
[----:B------:R0:W5:Y:S02]  /*6610*/  LDG.E.LTC128B R177, desc[UR36][R4.64+0x140] ;  /* 0x0001402404b17981 */ /* 0x000164000c1e1920 */
.L_x_237:
[----:B------:R-:W-:Y:S05]  /*6620*/  BSYNC B1 ;  /* 0x0000000000017941 */ /* 0x000fea0003800000 */
.L_x_236:
[----:B0----5:R-:W-:Y:S01]  /*6630*/  FMUL R3, R177, R156 ;  /* 0x0000009cb1037220 */ /* 0x021fe20000400000 */
[----:B------:R-:W-:Y:S01]  /*6640*/  ISETP.GT.AND P2, PT, R0, 0x51, P0 ;  /* 0x000000510000780c */ /* 0x000fe20000744270 */
[----:B------:R-:W-:Y:S02]  /*6650*/  BSSY B1, `(.L_x_238) ;  /* 0x0000005000017945 */ /* 0x000fe40003800000 */
[----:B------:R-:W-:-:S05]  /*6660*/  FFMA R3, R64, R155, R3 ;  /* 0x0000009b40037223 */ /* 0x000fca0000000003 */
[----:B------:R0:W-:Y:S05]  /*6670*/  @P3 STG.E desc[UR36][R6.64+0x140], R3 ;  /* 0x0001400306003986 */ /* 0x0001ea000c101924 */
[----:B------:R-:W-:Y:S05]  /*6680*/  @!P2 BRA `(.L_x_239) ;  /* 0x000000000004a947 */ /* 0x000fea0003800000 */
[----:B------:R0:W5:Y:S02]  /*6690*/  LDG.E.LTC128B R177, desc[UR36][R4.64+0x144] ;  /* 0x0001442404b17981 */ /* 0x000164000c1e1920 */
.L_x_239:
[----:B------:R-:W-:Y:S05]  /*66a0*/  BSYNC B1 ;  /* 0x0000000000017941 */ /* 0x000fea0003800000 */
.L_x_238:
[----:B-----5:R-:W-:Y:S01]  /*66b0*/  FMUL R12, R177, R156 ;  /* 0x0000009cb10c7220 */ /* 0x020fe20000400000 */
[----:B------:R-:W-:Y:S01]  /*66c0*/  ISETP.GT.AND P3, PT, R0, 0x50, P1 ;  /* 0x000000500000780c */ /* 0x000fe20000f64270 */
[----:B------:R-:W-:Y:S02]  /*66d0*/  BSSY B1, `(.L_x_240) ;  /* 0x0000005000017945 */ /* 0x000fe40003800000 */
[----:B------:R-:W-:-:S05]  /*66e0*/  FFMA R65, R65, R155, R12 ;  /* 0x0000009b41417223 */ /* 0x000fca000000000c */
[----:B------:R0:W-:Y:S05]  /*66f0*/  @P2 STG.E desc[UR36][R6.64+0x144], R65 ;  /* 0x0001444106002986 */ /* 0x0001ea000c101924 */
[----:B------:R-:W-:Y:S05]  /*6700*/  @!P3 BRA `(.L_x_241) ;  /* 0x000000000004b947 */ /* 0x000fea0003800000 */
[----:B------:R0:W5:Y:S02]  /*6710*/  LDG.E.LTC128B R177, desc[UR36][R10.64+0x140] ;  /* 0x000140240ab17981 */ /* 0x000164000c1e1920 */
.L_x_241:
[----:B------:R-:W-:Y:S05]  /*6720*/  BSYNC B1 ;  /* 0x0000000000017941 */ /* 0x000fea0003800000 */
.L_x_240:
[----:B0----5:R-:W-:Y:S01]  /*6730*/  FMUL R3, R177, R156 ;  /* 0x0000009cb1037220 */ /* 0x021fe20000400000 */
[----:B------:R-:W-:Y:S01]  /*6740*/  ISETP.GT.AND P2, PT, R0, 0x51, P1 ;  /* 0x000000510000780c */ /* 0x000fe20000f44270 */
[----:B------:R-:W-:Y:S02]  /*6750*/  BSSY B1, `(.L_x_242) ;  /* 0x0000005000017945 */ /* 0x000fe40003800000 */
[----:B------:R-:W-:-:S05]  /*6760*/  FFMA R3, R66, R155, R3 ;  /* 0x0000009b42037223 */ /* 0x000fca0000000003 */
[----:B------:R0:W-:Y:S05]  /*6770*/  @P3 STG.E desc[UR36][R8.64+0x140], R3 ;  /* 0x0001400308003986 */ /* 0x0001ea000c101924 */
[----:B------:R-:W-:Y:S05]  /*6780*/  @!P2 BRA `(.L_x_243) ;  /* 0x000000000004a947 */ /* 0x000fea0003800000 */
[----:B------:R0:W5:Y:S02]  /*6790*/  LDG.E.LTC128B R177, desc[UR36][R10.64+0x144] ;  /* 0x000144240ab17981 */ /* 0x000164000c1e1920 */
.L_x_243:
[----:B------:R-:W-:Y:S05]  /*67a0*/  BSYNC B1 ;  /* 0x0000000000017941 */ /* 0x000fea0003800000 */
.L_x_242:
[----:B-----5:R-:W-:Y:S01]  /*67b0*/  FMUL R12, R177, R156 ;  /* 0x0000009cb10c7220 */ /* 0x020fe20000400000 */
[----:B------:R-:W-:Y:S01]  /*67c0*/  ISETP.GT.AND P3, PT, R0, 0x58, P0 ;  /* 0x000000580000780c */ /* 0x000fe20000764270 */
[----:B------:R-:W-:Y:S02]  /*67d0*/  BSSY B1, `(.L_x_244) ;  /* 0x0000005000017945 */ /* 0x000fe40003800000 */
[----:B------:R-:W-:-:S05]  /*67e0*/  FFMA R67, R67, R155, R12 ;  /* 0x0000009b43437223 */ /* 0x000fca000000000c */
[----:B------:R0:W-:Y:S05]  /*67f0*/  @P2 STG.E desc[UR36][R8.64+0x144], R67 ;  /* 0x0001444308002986 */ /* 0x0001ea000c101924 */
[----:B------:R-:W-:Y:S05]  /*6800*/  @!P3 BRA `(.L_x_245) ;  /* 0x000000000004b947 */ /* 0x000fea0003800000 */
[----:B------:R0:W5:Y:S02]  /*6810*/  LDG.E.LTC128B R177, desc[UR36][R4.64+0x160] ;  /* 0x0001602404b17981 */ /* 0x000164000c1e1920 */
.L_x_245:
[----:B------:R-:W-:Y:S05]  /*6820*/  BSYNC B1 ;  /* 0x0000000000017941 */ /* 0x000fea0003800000 */
.L_x_244:
[----:B0----5:R-:W-:Y:S01]  /*6830*/  FMUL R3, R177, R156 ;  /* 0x0000009cb1037220 */ /* 0x021fe20000400000 */
[----:B------:R-:W-:Y:S01]  /*6840*/  ISETP.GT.AND P2, PT, R0, 0x59, P0 ;  /* 0x000000590000780c */ /* 0x000fe20000744270 */
[----:B------:R-:W-:Y:S02]  /*6850*/  BSSY B1, `(.L_x_246) ;  /* 0x0000005000017945 */ /* 0x000fe40003800000 */
[----:B------:R-:W-:-:S05]  /*6860*/  FFMA R3, R68, R155, R3 ;  /* 0x0000009b44037223 */ /* 0x000fca0000000003 */
[----:B------:R0:W-:Y:S05]  /*6870*/  @P3 STG.E desc[UR36][R6.64+0x160], R3 ;  /* 0x0001600306003986 */ /* 0x0001ea000c101924 */
[----:B------:R-:W-:Y:S05]  /*6880*/  @!P2 BRA `(.L_x_247) ;  /* 0x000000000004a947 */ /* 0x000fea0003800000 */
[----:B------:R0:W5:Y:S02]  /*6890*/  LDG.E.LTC128B R177, desc[UR36][R4.64+0x164] ;  /* 0x0001642404b17981 */ /* 0x000164000c1e1920 */
.L_x_247:
[----:B------:R-:W-:Y:S05]  /*68a0*/  BSYNC B1 ;  /* 0x0000000000017941 */ /* 0x000fea0003800000 */
.L_x_246:
[----:B-----5:R-:W-:Y:S01]  /*68b0*/  FMUL R12, R177, R156 ;  /* 0x0000009cb10c7220 */ /* 0x020fe20000400000 */
[----:B------:R-:W-:Y:S01]  /*68c0*/  ISETP.GT.AND P3, PT, R0, 0x58, P1 ;  /* 0x000000580000780c */ /* 0x000fe20000f64270 */
[----:B------:R-:W-:Y:S02]  /*68d0*/  BSSY B1, `(.L_x_248) ;  /* 0x0000005000017945 */ /* 0x000fe40003800000 */
[----:B------:R-:W-:-:S05]  /*68e0*/  FFMA R69, R69, R155, R12 ;  /* 0x0000009b45457223 */ /* 0x000fca000000000c */
[----:B------:R0:W-:Y:S05]  /*68f0*/  @P2 STG.E desc[UR36][R6.64+0x164], R69 ;  /* 0x0001644506002986 */ /* 0x0001ea000c101924 */
[----:B------:R-:W-:Y:S05]  /*6900*/  @!P3 BRA `(.L_x_249) ;  /* 0x000000000004b947 */ /* 0x000fea0003800000 */
[----:B------:R0:W5:Y:S02]  /*6910*/  LDG.E.LTC128B R177, desc[UR36][R10.64+0x160] ;  /* 0x000160240ab17981 */ /* 0x000164000c1e1920 */
.L_x_249:
[----:B------:R-:W-:Y:S05]  /*6920*/  BSYNC B1 ;  /* 0x0000000000017941 */ /* 0x000fea0003800000 */
.L_x_248:
[----:B0----5:R-:W-:Y:S01]  /*6930*/  FMUL R3, R177, R156 ;  /* 0x0000009cb1037220 */ /* 0x021fe20000400000 */
[----:B------:R-:W-:Y:S01]  /*6940*/  ISETP.GT.AND P2, PT, R0, 0x59, P1 ;  /* 0x000000590000780c */ /* 0x000fe20000f44270 */
[----:B------:R-:W-:Y:S02]  /*6950*/  BSSY B1, `(.L_x_250) ;  /* 0x0000005000017945 */ /* 0x000fe40003800000 */
[----:B------:R-:W-:-:S05]  /*6960*/  FFMA R3, R70, R155, R3 ;  /* 0x0000009b46037223 */ /* 0x000fca0000000003 */
[----:B------:R0:W-:Y:S05]  /*6970*/  @P3 STG.E desc[UR36][R8.64+0x160], R3 ;  /* 0x0001600308003986 */ /* 0x0001ea000c101924 */
[----:B------:R-:W-:Y:S05]  /*6980*/  @!P2 BRA `(.L_x_251) ;  /* 0x000000000004a947 */ /* 0x000fea0003800000 */
[----:B------:R0:W5:Y:S02]  /*6990*/  LDG.E.LTC128B R177, desc[UR36][R10.64+0x164] ;  /* 0x000164240ab17981 */ /* 0x000164000c1e1920 */
.L_x_251:
[----:B------:R-:W-:Y:S05]  /*69a0*/  BSYNC B1 ;  /* 0x0000000000017941 */ /* 0x000fea0003800000 */
.L_x_250:
[----:B-----5:R-:W-:Y:S01]  /*69b0*/  FMUL R12, R177, R156 ;  /* 0x0000009cb10c7220 */ /* 0x020fe20000400000 */
[----:B------:R-:W-:Y:S01]  /*69c0*/  ISETP.GT.AND P3, PT, R0, 0x60, P0 ;  /* 0x000000600000780c */ /* 0x000fe20000764270 */
[----:B------:R-:W-:Y:S02]  /*69d0*/  BSSY B1, `(.L_x_252) ;  /* 0x0000005000017945 */ /* 0x000fe40003800000 */
[----:B------:R-:W-:-:S05]  /*69e0*/  FFMA R71, R71, R155, R12 ;  /* 0x0000009b47477223 */ /* 0x000fca000000000c */
[----:B------:R0:W-:Y:S05]  /*69f0*/  @P2 STG.E desc[UR36][R8.64+0x164], R71 ;  /* 0x0001644708002986 */ /* 0x0001ea000c101924 */
[----:B------:R-:W-:Y:S05]  /*6a00*/  @!P3 BRA `(.L_x_253) ;  /* 0x000000000004b947 */ /* 0x000fea0003800000 */
[----:B------:R0:W5:Y:S02]  /*6a10*/  LDG.E.LTC128B R177, desc[UR36][R4.64+0x180] ;  /* 0x0001802404b17981 */ /* 0x000164000c1e1920 */
.L_x_253:
[----:B------:R-:W-:Y:S05]  /*6a20*/  BSYNC B1 ;  /* 0x0000000000017941 */ /* 0x000fea0003800000 */
.L_x_252:
[----:B0----5:R-:W-:Y:S01]  /*6a30*/  FMUL R3, R177, R156 ;  /* 0x0000009cb1037220 */ /* 0x021fe20000400000 */
[----:B------:R-:W-:Y:S01]  /*6a40*/  ISETP.GT.AND P2, PT, R0, 0x61, P0 ;  /* 0x000000610000780c */ /* 0x000fe20000744270 */
[----:B------:R-:W-:Y:S02]  /*6a50*/  BSSY B1, `(.L_x_254) ;  /* 0x0000005000017945 */ /* 0x000fe40003800000 */
[----:B------:R-:W-:-:S05]  /*6a60*/  FFMA R3, R72, R155, R3 ;  /* 0x0000009b48037223 */ /* 0x000fca0000000003 */
[----:B------:R0:W-:Y:S05]  /*6a70*/  @P3 STG.E desc[UR36][R6.64+0x180], R3 ;  /* 0x0001800306003986 */ /* 0x0001ea000c101924 */
[----:B------:R-:W-:Y:S05]  /*6a80*/  @!P2 BRA `(.L_x_255) ;  /* 0x000000000004a947 */ /* 0x000fea0003800000 */
[----:B------:R0:W5:Y:S02]  /*6a90*/  LDG.E.LTC128B R177, desc[UR36][R4.64+0x184] ;  /* 0x0001842404b17981 */ /* 0x000164000c1e1920 */
.L_x_255:
[----:B------:R-:W-:Y:S05]  /*6aa0*/  BSYNC B1 ;  /* 0x0000000000017941 */ /* 0x000fea0003800000 */
.L_x_254:
[----:B-----5:R-:W-:Y:S01]  /*6ab0*/  FMUL R12, R177, R156 ;  /* 0x0000009cb10c7220 */ /* 0x020fe20000400000 */
[----:B------:R-:W-:Y:S01]  /*6ac0*/  ISETP.GT.AND P3, PT, R0, 0x60, P1 ;  /* 0x000000600000780c */ /* 0x000fe20000f64270 */
[----:B------:R-:W-:Y:S02]  /*6ad0*/  BSSY B1, `(.L_x_256) ;  /* 0x0000005000017945 */ /* 0x000fe40003800000 */
[----:B------:R-:W-:-:S05]  /*6ae0*/  FFMA R73, R73, R155, R12 ;  /* 0x0000009b49497223 */ /* 0x000fca000000000c */
[----:B------:R0:W-:Y:S05]  /*6af0*/  @P2 STG.E desc[UR36][R6.64+0x184], R73 ;  /* 0x0001844906002986 */ /* 0x0001ea000c101924 */
[----:B------:R-:W-:Y:S05]  /*6b00*/  @!P3 BRA `(.L_x_257) ;  /* 0x000000000004b947 */ /* 0x000fea0003800000 */
[----:B------:R0:W5:Y:S02]  /*6b10*/  LDG.E.LTC128B R177, desc[UR36][R10.64+0x180] ;  /* 0x000180240ab17981 */ /* 0x000164000c1e1920 */
.L_x_257:
[----:B------:R-:W-:Y:S05]  /*6b20*/  BSYNC B1 ;  /* 0x0000000000017941 */ /* 0x000fea0003800000 */
.L_x_256:
[----:B0----5:R-:W-:Y:S01]  /*6b30*/  FMUL R3, R177, R156 ;  /* 0x0000009cb1037220 */ /* 0x021fe20000400000 */
[----:B------:R-:W-:Y:S01]  /*6b40*/  ISETP.GT.AND P2, PT, R0, 0x61, P1 ;  /* 0x000000610000780c */ /* 0x000fe20000f44270 */
[----:B------:R-:W-:Y:S02]  /*6b50*/  BSSY B1, `(.L_x_258) ;  /* 0x0000005000017945 */ /* 0x000fe40003800000 */
[----:B------:R-:W-:-:S05]  /*6b60*/  FFMA R3, R74, R155, R3 ;  /* 0x0000009b4a037223 */ /* 0x000fca0000000003 */
[----:B------:R0:W-:Y:S05]  /*6b70*/  @P3 STG.E desc[UR36][R8.64+0x180], R3 ;  /* 0x0001800308003986 */ /* 0x0001ea000c101924 */
[----:B------:R-:W-:Y:S05]  /*6b80*/  @!P2 BRA `(.L_x_259) ;  /* 0x000000000004a947 */ /* 0x000fea0003800000 */
[----:B------:R0:W5:Y:S02]  /*6b90*/  LDG.E.LTC128B R177, desc[UR36][R10.64+0x184] ;  /* 0x000184240ab17981 */ /* 0x000164000c1e1920 */
.L_x_259:
[----:B------:R-:W-:Y:S05]  /*6ba0*/  BSYNC B1 ;  /* 0x0000000000017941 */ /* 0x000fea0003800000 */
.L_x_258:
[----:B-----5:R-:W-:Y:S01]  /*6bb0*/  FMUL R12, R177, R156 ;  /* 0x0000009cb10c7220 */ /* 0x020fe20000400000 */
[----:B------:R-:W-:Y:S01]  /*6bc0*/  ISETP.GT.AND P3, PT, R0, 0x68, P0 ;  /* 0x000000680000780c */ /* 0x000fe20000764270 */
[----:B------:R-:W-:Y:S02]  /*6bd0*/  BSSY B1, `(.L_x_260) ;  /* 0x0000005000017945 */ /* 0x000fe40003800000 */
[----:B------:R-:W-:-:S05]  /*6be0*/  FFMA R75, R75, R155, R12 ;  /* 0x0000009b4b4b7223 */ /* 0x000fca000000000c */
[----:B------:R0:W-:Y:S05]  /*6bf0*/  @P2 STG.E desc[UR36][R8.64+0x184], R75 ;  /* 0x0001844b08002986 */ /* 0x0001ea000c101924 */
[----:B------:R-:W-:Y:S05]  /*6c00*/  @!P3 BRA `(.L_x_261) ;  /* 0x000000000004b947 */ /* 0x000fea0003800000 */
[----:B------:R0:W5:Y:S02]  /*6c10*/  LDG.E.LTC128B R177, desc[UR36][R4.64+0x1a0] ;  /* 0x0001a02404b17981 */ /* 0x000164000c1e1920 */
.L_x_261:
[----:B------:R-:W-:Y:S05]  /*6c20*/  BSYNC B1 ;  /* 0x0000000000017941 */ /* 0x000fea0003800000 */
.L_x_260:
[----:B0----5:R-:W-:Y:S01]  /*6c30*/  FMUL R3, R177, R156 ;  /* 0x0000009cb1037220 */ /* 0x021fe20000400000 */
[----:B------:R-:W-:Y:S01]  /*6c40*/  ISETP.GT.AND P2, PT, R0, 0x69, P0 ;  /* 0x000000690000780c */ /* 0x000fe20000744270 */
[----:B------:R-:W-:Y:S02]  /*6c50*/  BSSY B1, `(.L_x_262) ;  /* 0x0000005000017945 */ /* 0x000fe40003800000 */
[----:B------:R-:W-:-:S05]  /*6c60*/  FFMA R3, R76, R155, R3 ;  /* 0x0000009b4c037223 */ /* 0x000fca0000000003 */
[----:B------:R0:W-:Y:S05]  /*6c70*/  @P3 STG.E desc[UR36][R6.64+0x1a0], R3 ;  /* 0x0001a00306003986 */ /* 0x0001ea000c101924 */
[----:B------:R-:W-:Y:S05]  /*6c80*/  @!P2 BRA `(.L_x_263) ;  /* 0x000000000004a947 */ /* 0x000fea0003800000 */
[----:B------:R0:W5:Y:S02]  /*6c90*/  LDG.E.LTC128B R177, desc[UR36][R4.64+0x1a4] ;  /* 0x0001a42404b17981 */ /* 0x000164000c1e1920 */
.L_x_263:
[----:B------:R-:W-:Y:S05]  /*6ca0*/  BSYNC B1 ;  /* 0x0000000000017941 */ /* 0x000fea0003800000 */
.L_x_262:
[----:B-----5:R-:W-:Y:S01]  /*6cb0*/  FMUL R12, R177, R156 ;  /* 0x0000009cb10c7220 */ /* 0x020fe20000400000 */
[----:B------:R-:W-:Y:S01]  /*6cc0*/  ISETP.GT.AND P3, PT, R0, 0x68, P1 ;  /* 0x000000680000780c */ /* 0x000fe20000f64270 */
[----:B------:R-:W-:Y:S02]  /*6cd0*/  BSSY B1, `(.L_x_264) ;  /* 0x0000005000017945 */ /* 0x000fe40003800000 */
[----:B------:R-:W-:-:S05]  /*6ce0*/  FFMA R77, R77, R155, R12 ;  /* 0x0000009b4d4d7223 */ /* 0x000fca000000000c */
[----:B------:R0:W-:Y:S05]  /*6cf0*/  @P2 STG.E desc[UR36][R6.64+0x1a4], R77 ;  /* 0x0001a44d06002986 */ /* 0x0001ea000c101924 */
[----:B------:R-:W-:Y:S05]  /*6d00*/  @!P3 BRA `(.L_x_265) ;  /* 0x000000000004b947 */ /* 0x000fea0003800000 */
[----:B------:R0:W5:Y:S02]  /*6d10*/  LDG.E.LTC128B R177, desc[UR36][R10.64+0x1a0] ;  /* 0x0001a0240ab17981 */ /* 0x000164000c1e1920 */
.L_x_265:
[----:B------:R-:W-:Y:S05]  /*6d20*/  BSYNC B1 ;  /* 0x0000000000017941 */ /* 0x000fea0003800000 */
.L_x_264:
[----:B0----5:R-:W-:Y:S01]  /*6d30*/  FMUL R3, R177, R156 ;  /* 0x0000009cb1037220 */ /* 0x021fe20000400000 */
[----:B------:R-:W-:Y:S01]  /*6d40*/  ISETP.GT.AND P2, PT, R0, 0x69, P1 ;  /* 0x000000690000780c */ /* 0x000fe20000f44270 */
[----:B------:R-:W-:Y:S02]  /*6d50*/  BSSY B1, `(.L_x_266) ;  /* 0x0000005000017945 */ /* 0x000fe40003800000 */
[----:B------:R-:W-:-:S05]  /*6d60*/  FFMA R3, R78, R155, R3 ;  /* 0x0000009b4e037223 */ /* 0x000fca0000000003 */
[----:B------:R0:W-:Y:S05]  /*6d70*/  @P3 STG.E desc[UR36][R8.64+0x1a0], R3 ;  /* 0x0001a00308003986 */ /* 0x0001ea000c101924 */
[----:B------:R-:W-:Y:S05]  /*6d80*/  @!P2 BRA `(.L_x_267) ;  /* 0x000000000004a947 */ /* 0x000fea0003800000 */
[----:B------:R0:W5:Y:S02]  /*6d90*/  LDG.E.LTC128B R177, desc[UR36][R10.64+0x1a4] ;  /* 0x0001a4240ab17981 */ /* 0x000164000c1e1920 */
.L_x_267:
[----:B------:R-:W-:Y:S05]  /*6da0*/  BSYNC B1 ;  /* 0x0000000000017941 */ /* 0x000fea0003800000 */
.L_x_266:
[----:B-----5:R-:W-:Y:S01]  /*6db0*/  FMUL R12, R177, R156 ;  /* 0x0000009cb10c7220 */ /* 0x020fe20000400000 */
[----:B------:R-:W-:Y:S01]  /*6dc0*/  ISETP.GT.AND P3, PT, R0, 0x70, P0 ;  /* 0x000000700000780c */ /* 0x000fe20000764270 */
[----:B------:R-:W-:Y:S02]  /*6dd0*/  BSSY B1, `(.L_x_268) ;  /* 0x0000005000017945 */ /* 0x000fe40003800000 */
[----:B------:R-:W-:-:S05]  /*6de0*/  FFMA R79, R79, R155, R12 ;  /* 0x0000009b4f4f7223 */ /* 0x000fca000000000c */
[----:B------:R0:W-:Y:S05]  /*6df0*/  @P2 STG.E desc[UR36][R8.64+0x1a4], R79 ;  /* 0x0001a44f08002986 */ /* 0x0001ea000c101924 */
[----:B------:R-:W-:Y:S05]  /*6e00*/  @!P3 BRA `(.L_x_269) ;  /* 0x000000000004b947 */ /* 0x000fea0003800000 */
[----:B------:R0:W5:Y:S02]  /*6e10*/  LDG.E.LTC128B R177, desc[UR36][R4.64+0x1c0] ;  /* 0x0001c02404b17981 */ /* 0x000164000c1e1920 */
.L_x_269:
[----:B------:R-:W-:Y:S05]  /*6e20*/  BSYNC B1 ;  /* 0x0000000000017941 */ /* 0x000fea0003800000 */
.L_x_268:
[----:B0----5:R-:W-:Y:S01]  /*6e30*/  FMUL R3, R177, R156 ;  /* 0x0000009cb1037220 */ /* 0x021fe20000400000 */
[----:B------:R-:W-:Y:S01]  /*6e40*/  ISETP.GT.AND P2, PT, R0, 0x71, P0 ;  /* 0x000000710000780c */ /* 0x000fe20000744270 */
[----:B------:R-:W-:Y:S02]  /*6e50*/  BSSY B1, `(.L_x_270) ;  /* 0x0000005000017945 */ /* 0x000fe40003800000 */
[----:B------:R-:W-:-:S05]  /*6e60*/  FFMA R3, R80, R155, R3 ;  /* 0x0000009b50037223 */ /* 0x000fca0000000003 */
[----:B------:R0:W-:Y:S05]  /*6e70*/  @P3 STG.E desc[UR36][R6.64+0x1c0], R3 ;  /* 0x0001c00306003986 */ /* 0x0001ea000c101924 */
[----:B------:R-:W-:Y:S05]  /*6e80*/  @!P2 BRA `(.L_x_271) ;  /* 0x000000000004a947 */ /* 0x000fea0003800000 */
[----:B------:R0:W5:Y:S02]  /*6e90*/  LDG.E.LTC128B R177, desc[UR36][R4.64+0x1c4] ;  /* 0x0001c42404b17981 */ /* 0x000164000c1e1920 */
.L_x_271:
[----:B------:R-:W-:Y:S05]  /*6ea0*/  BSYNC B1 ;  /* 0x0000000000017941 */ /* 0x000fea0003800000 */
.L_x_270:
[----:B-----5:R-:W-:Y:S01]  /*6eb0*/  FMUL R12, R177, R156 ;  /* 0x0000009cb10c7220 */ /* 0x020fe20000400000 */
[----:B------:R-:W-:Y:S01]  /*6ec0*/  ISETP.GT.AND P3, PT, R0, 0x70, P1 ;  /* 0x000000700000780c */ /* 0x000fe20000f64270 */
[----:B------:R-:W-:Y:S02]  /*6ed0*/  BSSY B1, `(.L_x_272) ;  /* 0x0000005000017945 */ /* 0x000fe40003800000 */
[----:B------:R-:W-:-:S05]  /*6ee0*/  FFMA R81, R81, R155, R12 ;  /* 0x0000009b51517223 */ /* 0x000fca000000000c */
[----:B------:R0:W-:Y:S05]  /*6ef0*/  @P2 STG.E desc[UR36][R6.64+0x1c4], R81 ;  /* 0x0001c45106002986 */ /* 0x0001ea000c101924 */
[----:B------:R-:W-:Y:S05]  /*6f00*/  @!P3 BRA `(.L_x_273) ;  /* 0x000000000004b947 */ /* 0x000fea0003800000 */
[----:B------:R0:W5:Y:S02]  /*6f10*/  LDG.E.LTC128B R177, desc[UR36][R10.64+0x1c0] ;  /* 0x0001c0240ab17981 */ /* 0x000164000c1e1920 */
.L_x_273:
[----:B------:R-:W-:Y:S05]  /*6f20*/  BSYNC B1 ;  /* 0x0000000000017941 */ /* 0x000fea0003800000 */
.L_x_272:
[----:B0----5:R-:W-:Y:S01]  /*6f30*/  FMUL R3, R177, R156 ;  /* 0x0000009cb1037220 */ /* 0x021fe20000400000 */
[----:B------:R-:W-:Y:S01]  /*6f40*/  ISETP.GT.AND P2, PT, R0, 0x71, P1 ;  /* 0x000000710000780c */ /* 0x000fe20000f44270 */
[----:B------:R-:W-:Y:S02]  /*6f50*/  BSSY B1, `(.L_x_274) ;  /* 0x0000005000017945 */ /* 0x000fe40003800000 */
[----:B------:R-:W-:-:S05]  /*6f60*/  FFMA R3, R82, R155, R3 ;  /* 0x0000009b52037223 */ /* 0x000fca0000000003 */
[----:B------:R0:W-:Y:S05]  /*6f70*/  @P3 STG.E desc[UR36][R8.64+0x1c0], R3 ;  /* 0x0001c00308003986 */ /* 0x0001ea000c101924 */
[----:B------:R-:W-:Y:S05]  /*6f80*/  @!P2 BRA `(.L_x_275) ;  /* 0x000000000004a947 */ /* 0x000fea0003800000 */
[----:B------:R0:W5:Y:S02]  /*6f90*/  LDG.E.LTC128B R177, desc[UR36][R10.64+0x1c4] ;  /* 0x0001c4240ab17981 */ /* 0x000164000c1e1920 */
.L_x_275:
[----:B------:R-:W-:Y:S05]  /*6fa0*/  BSYNC B1 ;  /* 0x0000000000017941 */ /* 0x000fea0003800000 */
.L_x_274:
[----:B-----5:R-:W-:Y:S01]  /*6fb0*/  FMUL R12, R177, R156 ;  /* 0x0000009cb10c7220 */ /* 0x020fe20000400000 */
[----:B------:R-:W-:Y:S01]  /*6fc0*/  ISETP.GT.AND P3, PT, R0, 0x78, P0 ;  /* 0x000000780000780c */ /* 0x000fe20000764270 */
[----:B------:R-:W-:Y:S02]  /*6fd0*/  BSSY B1, `(.L_x_276) ;  /* 0x0000005000017945 */ /* 0x000fe40003800000 */
[----:B------:R-:W-:-:S05]  /*6fe0*/  FFMA R83, R83, R155, R12 ;  /* 0x0000009b53537223 */ /* 0x000fca000000000c */
[----:B------:R0:W-:Y:S05]  /*6ff0*/  @P2 STG.E desc[UR36][R8.64+0x1c4], R83 ;  /* 0x0001c45308002986 */ /* 0x0001ea000c101924 */
[----:B------:R-:W-:Y:S05]  /*7000*/  @!P3 BRA `(.L_x_277) ;  /* 0x000000000004b947 */ /* 0x000fea0003800000 */
[----:B------:R0:W5:Y:S02]  /*7010*/  LDG.E.LTC128B R177, desc[UR36][R4.64+0x1e0] ;  /* 0x0001e02404b17981 */ /* 0x000164000c1e1920 */
.L_x_277:
[----:B------:R-:W-:Y:S05]  /*7020*/  BSYNC B1 ;  /* 0x0000000000017941 */ /* 0x000fea0003800000 */
.L_x_276:
[----:B0----5:R-:W-:Y:S01]  /*7030*/  FMUL R3, R177, R156 ;  /* 0x0000009cb1037220 */ /* 0x021fe20000400000 */
[----:B------:R-:W-:Y:S01]  /*7040*/  ISETP.GT.AND P0, PT, R0, 0x79, P0 ;  /* 0x000000790000780c */ /* 0x000fe20000704270 */
[----:B------:R-:W-:Y:S02]  /*7050*/  BSSY B1, `(.L_x_278) ;  /* 0x0000005000017945 */ /* 0x000fe40003800000 */
[----:B------:R-:W-:-:S05]  /*7060*/  FFMA R3, R84, R155, R3 ;  /* 0x0000009b54037223 */ /* 0x000fca0000000003 */
[----:B------:R0:W-:Y:S05]  /*7070*/  @P3 STG.E desc[UR36][R6.64+0x1e0], R3 ;  /* 0x0001e00306003986 */ /* 0x0001ea000c101924 */
[----:B------:R-:W-:Y:S05]  /*7080*/  @!P0 BRA `(.L_x_279) ;  /* 0x0000000000048947 */ /* 0x000fea0003800000 */
[----:B------:R0:W5:Y:S02]  /*7090*/  LDG.E.LTC128B R177, desc[UR36][R4.64+0x1e4] ;  /* 0x0001e42404b17981 */ /* 0x000164000c1e1920 */
.L_x_279:
[----:B------:R-:W-:Y:S05]  /*70a0*/  BSYNC B1 ;  /* 0x0000000000017941 */ /* 0x000fea0003800000 */
.L_x_278:
[----:B0-2--5:R-:W-:Y:S01]  /*70b0*/  FMUL R4, R177, R156 ;  /* 0x0000009cb1047220 */ /* 0x025fe20000400000 */
[----:B------:R-:W-:Y:S01]  /*70c0*/  ISETP.GT.AND P2, PT, R0, 0x78, P1 ;  /* 0x000000780000780c */ /* 0x000fe20000f44270 */
[----:B------:R-:W-:Y:S02]  /*70d0*/  BSSY B1, `(.L_x_280) ;  /* 0x0000005000017945 */ /* 0x000fe40003800000 */
[----:B------:R-:W-:-:S05]  /*70e0*/  FFMA R85, R85, R155, R4 ;  /* 0x0000009b55557223 */ /* 0x000fca0000000004 */
[----:B------:R0:W-:Y:S05]  /*70f0*/  @P0 STG.E desc[UR36][R6.64+0x1e4], R85 ;  /* 0x0001e45506000986 */ /* 0x0001ea000c101924 */
[----:B------:R-:W-:Y:S05]  /*7100*/  @!P2 BRA `(.L_x_281) ;  /* 0x000000000004a947 */ /* 0x000fea0003800000 */
[----:B------:R2:W5:Y:S02]  /*7110*/  LDG.E.LTC128B R177, desc[UR36][R10.64+0x1e0] ;  /* 0x0001e0240ab17981 */ /* 0x000564000c1e1920 */
.L_x_281:
[----:B------:R-:W-:Y:S05]  /*7120*/  BSYNC B1 ;  /* 0x0000000000017941 */ /* 0x000fea0003800000 */
.L_x_280:
[----:B-----5:R-:W-:Y:S01]  /*7130*/  FMUL R3, R177, R156 ;  /* 0x0000009cb1037220 */ /* 0x020fe20000400000 */
[----:B------:R-:W-:Y:S01]  /*7140*/  @P2 IMAD.MOV.U32 R4, RZ, RZ, R8 ;  /* 0x000000ffff042224 */ /* 0x000fe200078e0008 */
[----:B------:R-:W-:Y:S01]  /*7150*/  ISETP.GT.AND P1, PT, R0, 0x79, P1 ;  /* 0x000000790000780c */ /* 0x000fe20000f24270 */
[----:B------:R-:W-:Y:S02]  /*7160*/  @P2 IMAD.MOV.U32 R5, RZ, RZ, R9 ;  /* 0x000000ffff052224 */ /* 0x000fe400078e0009 */
[----:B------:R-:W-:Y:S01]  /*7170*/  FFMA R3, R86, R155, R3 ;  /* 0x0000009b56037223 */ /* 0x000fe20000000003 */
[----:B------:R-:W-:Y:S04]  /*7180*/  BSSY B1, `(.L_x_282) ;  /* 0x0000004000017945 */ /* 0x000fe80003800000 */
[----:B------:R0:W-:Y:S05]  /*7190*/  @P2 STG.E desc[UR36][R4.64+0x1e0], R3 ;  /* 0x0001e00304002986 */ /* 0x0001ea000c101924 */
[----:B------:R-:W-:Y:S05]  /*71a0*/  @!P1 BRA `(.L_x_283) ;  /* 0x0000000000049947 */ /* 0x000fea0003800000 */
[----:B------:R0:W5:Y:S02]  /*71b0*/  LDG.E.LTC128B R177, desc[UR36][R10.64+0x1e4] ;  /* 0x0001e4240ab17981 */ /* 0x000164000c1e1920 */
.L_x_283:
[----:B------:R-:W-:Y:S05]  /*71c0*/  BSYNC B1 ;  /* 0x0000000000017941 */ /* 0x000fea0003800000 */
.L_x_282:
[----:B-----5:R-:W-:-:S04]  /*71d0*/  FMUL R0, R177, R156 ;  /* 0x0000009cb1007220 */ /* 0x020fc80000400000 */
[----:B------:R-:W-:Y:S01]  /*71e0*/  FFMA R87, R87, R155, R0 ;  /* 0x0000009b57577223 */ /* 0x000fe20000000000 */
[----:B------:R-:W-:Y:S06]  /*71f0*/  @!P1 BRA `(.L_x_284) ;  /* 0x0000001c002c9947 */ /* 0x000fec0003800000 */
[----:B------:R0:W-:Y:S01]  /*7200*/  STG.E desc[UR36][R8.64+0x1e4], R87 ;  /* 0x0001e45708007986 */ /* 0x0001e2000c101924 */
[----:B------:R-:W-:Y:S05]  /*7210*/  BRA `(.L_x_284) ;  /* 0x0000001c00247947 */ /* 0x000fea0003800000 */
.L_x_33:
[----:B------:R-:W-:Y:S01]  /*7220*/  ULDC.64 UR4, c[0x0][0x5c0] ;  /* 0x0001700000047ab9 */ /* 0x000fe20000000a00 */
[----:B------:R-:W-:Y:S01]  /*7230*/  ISETP.GT.AND P4, PT, R0, 0x1, P0 ;  /* 0x000000010000780c */ /* 0x000fe20000784270 */
[-C--:B------:R-:W-:Y:S01]  /*7240*/  FMUL R13, R88, R155.reuse ;  /* 0x0000009b580d7220 */ /* 0x080fe20000400000 */
[C---:B------:R-:W-:Y:S01]  /*7250*/  LEA R8, P1, R170.reuse, UR4, 0x2 ;  /* 0x00000004aa087c11 */ /* 0x040fe2000f8210ff */
[-C--:B------:R-:W-:Y:S01]  /*7260*/  FMUL R89, R89, R155.reuse ;  /* 0x0000009b59597220 */ /* 0x080fe20000400000 */
[----:B------:R-:W-:Y:S01]  /*7270*/  ISETP.GT.AND P2, PT, R3, 0x8, PT ;  /* 0x000000080300780c */ /* 0x000fe20003f44270 */
[-C--:B------:R-:W-:Y:S01]  /*7280*/  FMUL R91, R91, R155.reuse ;  /* 0x0000009b5b5b7220 */ /* 0x080fe20000400000 */
[----:B------:R-:W-:Y:S01]  /*7290*/  LEA.HI.X R9, R170, UR5, R173, 0x2, P1 ;  /* 0x00000005aa097c11 */ /* 0x000fe200088f14ad */
[-C--:B------:R-:W-:Y:S01]  /*72a0*/  FMUL R15, R92, R155.reuse ;  /* 0x0000009b5c0f7220 */ /* 0x080fe20000400000 */
[----:B------:R-:W-:Y:S01]  /*72b0*/  SHF.L.U32 R7, R4, 0x5, RZ ;  /* 0x0000000504077819 */ /* 0x000fe200000006ff */
[-C--:B------:R-:W-:Y:S01]  /*72c0*/  FMUL R93, R93, R155.reuse ;  /* 0x0000009b5d5d7220 */ /* 0x080fe20000400000 */
[C---:B------:R-:W-:Y:S01]  /*72d0*/  ISETP.GT.AND P1, PT, R0.reuse, RZ, P2 ;  /* 0x000000ff0000720c */ /* 0x040fe20001724270 */
[----:B------:R0:W-:Y:S01]  /*72e0*/  @P3 STG.E desc[UR36][R8.64], R13 ;  /* 0x0000000d08003986 */ /* 0x0001e2000c101924 */
[----:B------:R-:W-:Y:S01]  /*72f0*/  ISETP.GT.AND P3, PT, R0, 0x1, P2 ;  /* 0x000000010000780c */ /* 0x000fe20001764270 */
[-C--:B------:R-:W-:Y:S01]  /*7300*/  FMUL R21, R94, R155.reuse ;  /* 0x0000009b5e157220 */ /* 0x080fe20000400000 */
[----:B------:R-:W-:Y:S01]  /*7310*/  SHF.L.U64.HI R6, R4, 0x5, R5 ;  /* 0x0000000504067819 */ /* 0x000fe20000010205 */
[----:B------:R-:W-:Y:S01]  /*7320*/  @P4 STG.E desc[UR36][R8.64+0x4], R89 ;  /* 0x0000045908004986 */ /* 0x000fe2000c101924 */
[----:B------:R-:W-:Y:S01]  /*7330*/  IADD3 R10, P5, R7, R8, RZ ;  /* 0x00000008070a7210 */ /* 0x000fe20007fbe0ff */
[-C--:B------:R-:W-:Y:S01]  /*7340*/  FMUL R95, R95, R155.reuse ;  /* 0x0000009b5f5f7220 */ /* 0x080fe20000400000 */
[----:B------:R-:W-:Y:S01]  /*7350*/  ISETP.GT.AND P4, PT, R0, 0x8, P0 ;  /* 0x000000080000780c */ /* 0x000fe20000784270 */
[-C--:B------:R-:W-:Y:S01]  /*7360*/  FMUL R97, R97, R155.reuse ;  /* 0x0000009b61617220 */ /* 0x080fe20000400000 */
[-C--:B------:R-:W-:Y:S01]  /*7370*/  FMUL R99, R99, R155.reuse ;  /* 0x0000009b63637220 */ /* 0x080fe20000400000 */
[----:B------:R-:W-:Y:S01]  /*7380*/  IMAD.X R11, R6, 0x1, R9, P5 ;  /* 0x00000001060b7824 */ /* 0x000fe200028e0609 */
[----:B------:R-:W-:Y:S01]  /*7390*/  ISETP.GT.AND P5, PT, R0, 0x9, P0 ;  /* 0x000000090000780c */ /* 0x000fe200007a4270 */
[-C--:B0-----:R-:W-:Y:S01]  /*73a0*/  FMUL R13, R90, R155.reuse ;  /* 0x0000009b5a0d7220 */ /* 0x081fe20000400000 */
[-C--:B------:R-:W-:Y:S01]  /*73b0*/  FMUL R101, R101, R155.reuse ;  /* 0x0000009b65657220 */ /* 0x080fe20000400000 */
[-C--:B------:R-:W-:Y:S01]  /*73c0*/  FMUL R103, R103, R155.reuse ;  /* 0x0000009b67677220 */ /* 0x080fe20000400000 */
[-C--:B------:R-:W-:Y:S01]  /*73d0*/  FMUL R105, R105, R155.reuse ;  /* 0x0000009b69697220 */ /* 0x080fe20000400000 */
[-C--:B------:R-:W-:Y:S01]  /*73e0*/  FMUL R107, R107, R155.reuse ;  /* 0x0000009b6b6b7220 */ /* 0x080fe20000400000 */
[----:B------:R0:W-:Y:S01]  /*73f0*/  @P1 STG.E desc[UR36][R10.64], R13 ;  /* 0x0000000d0a001986 */ /* 0x0001e2000c101924 */
[C---:B------:R-:W-:Y:S01]  /*7400*/  ISETP.GT.AND P1, PT, R0.reuse, 0x8, P2 ;  /* 0x000000080000780c */ /* 0x040fe20001724270 */
[-C--:B------:R-:W-:Y:S01]  /*7410*/  FMUL R109, R109, R155.reuse ;  /* 0x0000009b6d6d7220 */ /* 0x080fe20000400000 */
[-C--:B------:R-:W-:Y:S01]  /*7420*/  FMUL R111, R111, R155.reuse ;  /* 0x0000009b6f6f7220 */ /* 0x080fe20000400000 */
[----:B------:R-:W-:Y:S01]  /*7430*/  @P3 STG.E desc[UR36][R10.64+0x4], R91 ;  /* 0x0000045b0a003986 */ /* 0x000fe2000c101924 */
[C---:B------:R-:W-:Y:S01]  /*7440*/  ISETP.GT.AND P3, PT, R0.reuse, 0x9, P2 ;  /* 0x000000090000780c */ /* 0x040fe20001764270 */
[-C--:B------:R-:W-:Y:S01]  /*7450*/  FMUL R113, R113, R155.reuse ;  /* 0x0000009b71717220 */ /* 0x080fe20000400000 */
[-C--:B------:R-:W-:Y:S01]  /*7460*/  FMUL R115, R115, R155.reuse ;  /* 0x0000009b73737220 */ /* 0x080fe20000400000 */
[----:B------:R1:W-:Y:S01]  /*7470*/  @P4 STG.E desc[UR36][R8.64+0x20], R15 ;  /* 0x0000200f08004986 */ /* 0x0003e2000c101924 */
[C---:B------:R-:W-:Y:S01]  /*7480*/  ISETP.GT.AND P4, PT, R0.reuse, 0x10, P0 ;  /* 0x000000100000780c */ /* 0x040fe20000784270 */
[-C--:B------:R-:W-:Y:S01]  /*7490*/  FMUL R117, R117, R155.reuse ;  /* 0x0000009b75757220 */ /* 0x080fe20000400000 */
[-C--:B------:R-:W-:Y:S01]  /*74a0*/  FMUL R119, R119, R155.reuse ;  /* 0x0000009b77777220 */ /* 0x080fe20000400000 */
[----:B------:R-:W-:Y:S01]  /*74b0*/  @P5 STG.E desc[UR36][R8.64+0x24], R93 ;  /* 0x0000245d08005986 */ /* 0x000fe2000c101924 */
[----:B------:R-:W-:Y:S01]  /*74c0*/  ISETP.GT.AND P5, PT, R0, 0x11, P0 ;  /* 0x000000110000780c */ /* 0x000fe200007a4270 */
[-C--:B0-----:R-:W-:Y:S01]  /*74d0*/  FMUL R13, R96, R155.reuse ;  /* 0x0000009b600d7220 */ /* 0x081fe20000400000 */
[-C--:B------:R-:W-:Y:S01]  /*74e0*/  FMUL R121, R121, R155.reuse ;  /* 0x0000009b79797220 */ /* 0x080fe20000400000 */
[----:B------:R0:W-:Y:S01]  /*74f0*/  @P1 STG.E desc[UR36][R10.64+0x20], R21 ;  /* 0x000020150a001986 */ /* 0x0001e2000c101924 */
[C---:B------:R-:W-:Y:S01]  /*7500*/  ISETP.GT.AND P1, PT, R0.reuse, 0x10, P2 ;  /* 0x000000100000780c */ /* 0x040fe20001724270 */
[-C--:B------:R-:W-:Y:S01]  /*7510*/  FMUL R123, R123, R155.reuse ;  /* 0x0000009b7b7b7220 */ /* 0x080fe20000400000 */
[-C--:B------:R-:W-:Y:S01]  /*7520*/  FMUL R125, R125, R155.reuse ;  /* 0x0000009b7d7d7220 */ /* 0x080fe20000400000 */
[----:B------:R-:W-:Y:S01]  /*7530*/  @P3 STG.E desc[UR36][R10.64+0x24], R95 ;  /* 0x0000245f0a003986 */ /* 0x000fe2000c101924 */
[----:B------:R-:W-:Y:S01]  /*7540*/  ISETP.GT.AND P3, PT, R0, 0x11, P2 ;  /* 0x000000110000780c */ /* 0x000fe20001764270 */
[-C--:B-1----:R-:W-:Y:S01]  /*7550*/  FMUL R15, R98, R155.reuse ;  /* 0x0000009b620f7220 */ /* 0x082fe20000400000 */
        /* <DEDUP_REMOVED lines=26> */
[----:B------:R-:W-:Y:S01]  /*7700*/  ISETP.GT.AND P1, PT, R0, 0x20, P2 ;  /* 0x000000200000780c */ /* 0x000fe20001724270 */
[-C--:B------:R-:W-:Y:S01]  /*7710*/  FMUL R147, R147, R155.reuse ;  /* 0x0000009b93937220 */ /* 0x080fe20000400000 */
[----:B------:R-:W-:Y:S01]  /*7720*/  IMAD.SHL.U32 R23, R4, 0x200, RZ ;  /* 0x0000020004177824 */ /* 0x000fe200078e00ff */
[----:B------:R-:W-:Y:S01]  /*7730*/  @P3 STG.E desc[UR36][R10.64+0x64], R103 ;  /* 0x000064670a003986 */ /* 0x000fe2000c101924 */
[----:B------:R-:W-:Y:S01]  /*7740*/  ISETP.GT.AND P3, PT, R0, 0x21, P2 ;  /* 0x000000210000780c */ /* 0x000fe20001764270 */
[-C--:B-1----:R-:W-:Y:S01]  /*7750*/  FMUL R21, R106, R155.reuse ;  /* 0x0000009b6a157220 */ /* 0x082fe20000400000 */
[-C--:B------:R-:W-:Y:S01]  /*7760*/  FMUL R149, R149, R155.reuse ;  /* 0x0000009b95957220 */ /* 0x080fe20000400000 */
[----:B------:R1:W-:Y:S01]  /*7770*/  @P4 STG.E desc[UR36][R8.64+0x80], R15 ;  /* 0x0000800f08004986 */ /* 0x0003e2000c101924 */
[----:B------:R-:W-:Y:S01]  /*7780*/  ISETP.GT.AND P4, PT, R0, 0x28, P0 ;  /* 0x000000280000780c */ /* 0x000fe20000784270 */
[-C--:B------:R-:W-:Y:S01]  /*7790*/  FMUL R151, R151, R155.reuse ;  /* 0x0000009b97977220 */ /* 0x080fe20000400000 */
[----:B------:R-:W-:Y:S01]  /*77a0*/  SHF.L.U64.HI R5, R4, 0x9, R5 ;  /* 0x0000000904057819 */ /* 0x000fe20000010205 */
        /* <DEDUP_REMOVED lines=86> */
[----:B------:R-:W-:-:S02]  /*7d10*/  FMUL R87, R87, R155 ;  /* 0x0000009b57577220 */ /* 0x000fc40000400000 */
[----:B------:R-:W-:Y:S01]  /*7d20*/  @P3 STG.E desc[UR36][R10.64+0x124], R127 ;  /* 0x0001247f0a003986 */ /* 0x000fe2000c101924 */
[----:B------:R-:W-:Y:S01]  /*7d30*/  ISETP.GT.AND P3, PT, R0, 0x51, P2 ;  /* 0x000000510000780c */ /* 0x000fe20001764270 */
[----:B-1----:R-:W-:Y:S02]  /*7d40*/  FMUL R21, R130, R155 ;  /* 0x0000009b82157220 */ /* 0x002fe40000400000 */
[----:B------:R1:W-:Y:S01]  /*7d50*/  @P4 STG.E desc[UR36][R8.64+0x140], R15 ;  /* 0x0001400f08004986 */ /* 0x0003e2000c101924 */
[----:B------:R-:W-:-:S03]  /*7d60*/  ISETP.GT.AND P4, PT, R0, 0x58, P0 ;  /* 0x000000580000780c */ /* 0x000fc60000784270 */
[----:B------:R-:W-:Y:S01]  /*7d70*/  @P5 STG.E desc[UR36][R8.64+0x144], R129 ;  /* 0x0001448108005986 */ /* 0x000fe2000c101924 */
[----:B------:R-:W-:Y:S01]  /*7d80*/  ISETP.GT.AND P5, PT, R0, 0x59, P0 ;  /* 0x000000590000780c */ /* 0x000fe200007a4270 */
[----:B0-----:R-:W-:Y:S02]  /*7d90*/  FMUL R13, R132, R155 ;  /* 0x0000009b840d7220 */ /* 0x001fe40000400000 */
[----:B------:R0:W-:Y:S01]  /*7da0*/  @P1 STG.E desc[UR36][R10.64+0x140], R21 ;  /* 0x000140150a001986 */ /* 0x0001e2000c101924 */
[----:B------:R-:W-:-:S03]  /*7db0*/  ISETP.GT.AND P1, PT, R0, 0x58, P2 ;  /* 0x000000580000780c */ /* 0x000fc60001724270 */
        /* <DEDUP_REMOVED lines=32> */
[-C--:B-1----:R-:W-:Y:S02]  /*7fc0*/  FMUL R15, R146, R155.reuse ;  /* 0x0000009b920f7220 */ /* 0x082fe40000400000 */
[----:B------:R1:W-:Y:S01]  /*7fd0*/  @P4 STG.E desc[UR36][R8.64+0x1c0], R13 ;  /* 0x0001c00d08004986 */ /* 0x0003e2000c101924 */
[C---:B------:R-:W-:Y:S02]  /*7fe0*/  ISETP.GT.AND P4, PT, R0.reuse, 0x78, P0 ;  /* 0x000000780000780c */ /* 0x040fe40000784270 */
[----:B------:R-:W-:Y:S01]  /*7ff0*/  ISETP.GT.AND P0, PT, R0, 0x79, P0 ;  /* 0x000000790000780c */ /* 0x000fe20000704270 */
[----:B------:R-:W-:Y:S01]  /*8000*/  @P5 STG.E desc[UR36][R8.64+0x1c4], R145 ;  /* 0x0001c49108005986 */ /* 0x000fe2000c101924 */
[----:B0-----:R-:W-:-:S03]  /*8010*/  FMUL R21, R148, R155 ;  /* 0x0000009b94157220 */ /* 0x001fc60000400000 */
[----:B------:R0:W-:Y:S01]  /*8020*/  @P1 STG.E desc[UR36][R10.64+0x1c0], R15 ;  /* 0x0001c00f0a001986 */ /* 0x0001e2000c101924 */
[----:B------:R-:W-:-:S03]  /*8030*/  ISETP.GT.AND P1, PT, R3, 0x80, PT ;  /* 0x000000800300780c */ /* 0x000fc60003f24270 */
[----:B------:R-:W-:Y:S01]  /*8040*/  @P3 STG.E desc[UR36][R10.64+0x1c4], R147 ;  /* 0x0001c4930a003986 */ /* 0x000fe2000c101924 */
[C---:B------:R-:W-:Y:S02]  /*8050*/  ISETP.GT.AND P3, PT, R0.reuse, 0x78, P2 ;  /* 0x000000780000780c */ /* 0x040fe40001764270 */
[----:B------:R-:W-:Y:S01]  /*8060*/  ISETP.GT.AND P2, PT, R0, 0x79, P2 ;  /* 0x000000790000780c */ /* 0x000fe20001744270 */
[----:B------:R-:W-:Y:S01]  /*8070*/  @P4 STG.E desc[UR36][R8.64+0x1e0], R21 ;  /* 0x0001e01508004986 */ /* 0x000fe2000c101924 */
[----:B------:R-:W-:-:S03]  /*8080*/  IADD3 R12, P4, P5, R7, R8, R23 ;  /* 0x00000008070c7210 */ /* 0x000fc60007d9e017 */
[----:B------:R2:W-:Y:S01]  /*8090*/  @P0 STG.E desc[UR36][R8.64+0x1e4], R149 ;  /* 0x0001e49508000986 */ /* 0x0005e2000c101924 */
[----:B------:R-:W-:Y:S01]  /*80a0*/  ISETP.GT.AND P0, PT, R3, 0x88, PT ;  /* 0x000000880300780c */ /* 0x000fe20003f04270 */
[----:B------:R-:W-:Y:S01]  /*80b0*/  FMUL R3, R150, R155 ;  /* 0x0000009b96037220 */ /* 0x000fe20000400000 */
[----:B-1----:R-:W-:Y:S01]  /*80c0*/  IADD3.X R13, R6, R9, R5, P4, P5 ;  /* 0x00000009060d7210 */ /* 0x002fe200027ea405 */
[----:B0-----:R-:W-:Y:S01]  /*80d0*/  FMUL R15, R24, R155 ;  /* 0x0000009b180f7220 */ /* 0x001fe20000400000 */
[C---:B------:R-:W-:Y:S02]  /*80e0*/  ISETP.GT.AND P4, PT, R0.reuse, RZ, P1 ;  /* 0x000000ff0000720c */ /* 0x040fe40000f84270 */
[----:B------:R-:W-:Y:S01]  /*80f0*/  IADD3 R4, P5, R23, R8, RZ ;  /* 0x0000000817047210 */ /* 0x000fe20007fbe0ff */
[----:B------:R0:W-:Y:S01]  /*8100*/  @P3 STG.E desc[UR36][R10.64+0x1e0], R3 ;  /* 0x0001e0030a003986 */ /* 0x0001e2000c101924 */
[C---:B------:R-:W-:Y:S02]  /*8110*/  ISETP.GT.AND P3, PT, R0.reuse, 0x1, P1 ;  /* 0x000000010000780c */ /* 0x040fe40000f64270 */
[----:B------:R-:W-:Y:S01]  /*8120*/  IADD3.X R5, R5, R9, RZ, P5, !PT ;  /* 0x0000000905057210 */ /* 0x000fe20002ffe4ff */
[----:B------:R1:W-:Y:S01]  /*8130*/  @P2 STG.E desc[UR36][R10.64+0x1e4], R151 ;  /* 0x0001e4970a002986 */ /* 0x0003e2000c101924 */
[----:B------:R-:W-:-:S02]  /*8140*/  ISETP.GT.AND P2, PT, R0, RZ, P0 ;  /* 0x000000ff0000720c */ /* 0x000fc40000744270 */
[----:B------:R-:W-:-:S03]  /*8150*/  ISETP.GT.AND P5, PT, R0, 0x1, P0 ;  /* 0x000000010000780c */ /* 0x000fc600007a4270 */
[----:B------:R3:W-:Y:S01]  /*8160*/  @P4 STG.E desc[UR36][R4.64], R15 ;  /* 0x0000000f04004986 */ /* 0x0007e2000c101924 */
[CC--:B--2---:R-:W-:Y:S01]  /*8170*/  IADD3 R8, P4, R7.reuse, R4.reuse, RZ ;  /* 0x0000000407087210 */ /* 0x0c4fe20007f9e0ff */
[-C--:B0-----:R-:W-:Y:S02]  /*8180*/  FMUL R3, R26, R155.reuse ;  /* 0x0000009b1a037220 */ /* 0x081fe40000400000 */
[----:B------:R-:W-:Y:S01]  /*8190*/  @P3 STG.E desc[UR36][R4.64+0x4], R25 ;  /* 0x0000041904003986 */ /* 0x000fe2000c101924 */
[----:B------:R-:W-:Y:S01]  /*81a0*/  ISETP.GT.AND P3, PT, R0, 0x8, P1 ;  /* 0x000000080000780c */ /* 0x000fe20000f64270 */
[----:B------:R-:W-:Y:S01]  /*81b0*/  IMAD.X R9, R6, 0x1, R5, P4 ;  /* 0x0000000106097824 */ /* 0x000fe200020e0605 */
[----:B-1----:R-:W-:Y:S01]  /*81c0*/  IADD3 R10, P4, R7, R4, RZ ;  /* 0x00000004070a7210 */ /* 0x002fe20007f9e0ff */
[----:B------:R-:W-:-:S03]  /*81d0*/  FMUL R7, R28, R155 ;  /* 0x0000009b1c077220 */ /* 0x000fc60000400000 */
[----:B------:R0:W-:Y:S01]  /*81e0*/  @P2 STG.E desc[UR36][R8.64], R3 ;  /* 0x0000000308002986 */ /* 0x0001e2000c101924 */
[----:B------:R-:W-:Y:S01]  /*81f0*/  ISETP.GT.AND P2, PT, R0, 0x8, P0 ;  /* 0x000000080000780c */ /* 0x000fe20000744270 */
[----:B------:R-:W-:Y:S02]  /*8200*/  IMAD.X R11, R6, 0x1, R5, P4 ;  /* 0x00000001060b7824 */ /* 0x000fe400020e0605 */
[-C--:B---3--:R-:W-:Y:S01]  /*8210*/  FMUL R15, R30, R155.reuse ;  /* 0x0000009b1e0f7220 */ /* 0x088fe20000400000 */
[----:B------:R1:W-:Y:S01]  /*8220*/  @P5 STG.E desc[UR36][R8.64+0x4], R27 ;  /* 0x0000041b08005986 */ /* 0x0003e2000c101924 */
[C---:B------:R-:W-:Y:S02]  /*8230*/  ISETP.GT.AND P5, PT, R0.reuse, 0x9, P1 ;  /* 0x000000090000780c */ /* 0x040fe40000fa4270 */
[C---:B------:R-:W-:Y:S01]  /*8240*/  ISETP.GT.AND P4, PT, R0.reuse, 0x11, P1 ;  /* 0x000000110000780c */ /* 0x040fe20000f84270 */
[----:B------:R2:W-:Y:S01]  /*8250*/  @P3 STG.E desc[UR36][R4.64+0x20], R7 ;  /* 0x0000200704003986 */ /* 0x0005e2000c101924 */
[----:B------:R-:W-:Y:S01]  /*8260*/  ISETP.GT.AND P3, PT, R0, 0x9, P0 ;  /* 0x000000090000780c */ /* 0x000fe20000764270 */
[-C--:B0-----:R-:W-:Y:S01]  /*8270*/  FMUL R3, R32, R155.reuse ;  /* 0x0000009b20037220 */ /* 0x081fe20000400000 */
[----:B-1----:R-:W-:-:S07]  /*8280*/  FMUL R9, R34, R155 ;  /* 0x0000009b22097220 */ /* 0x002fce0000400000 */
[----:B------:R-:W-:Y:S01]  /*8290*/  @P5 STG.E desc[UR36][R4.64+0x24], R29 ;  /* 0x0000241d04005986 */ /* 0x000fe2000c101924 */
[----:B------:R-:W-:-:S03]  /*82a0*/  ISETP.GT.AND P5, PT, R0, 0x10, P1 ;  /* 0x000000100000780c */ /* 0x000fc60000fa4270 */
[----:B------:R0:W-:Y:S01]  /*82b0*/  @P2 STG.E desc[UR36][R10.64+0x20], R15 ;  /* 0x0000200f0a002986 */ /* 0x0001e2000c101924 */
[----:B------:R-:W-:-:S03]  /*82c0*/  ISETP.GT.AND P2, PT, R0, 0x10, P0 ;  /* 0x000000100000780c */ /* 0x000fc60000744270 */
[----:B------:R-:W-:Y:S01]  /*82d0*/  @P3 STG.E desc[UR36][R12.64+0x24], R31 ;  /* 0x0000241f0c003986 */ /* 0x000fe2000c101924 */
[----:B------:R-:W-:-:S03]  /*82e0*/  ISETP.GT.AND P3, PT, R0, 0x11, P0 ;  /* 0x000000110000780c */ /* 0x000fc60000764270 */
[----:B------:R-:W-:Y:S01]  /*82f0*/  @P4 STG.E desc[UR36][R4.64+0x44], R33 ;  /* 0x0000442104004986 */ /* 0x000fe2000c101924 */
[----:B------:R-:W-:-:S03]  /*8300*/  ISETP.GT.AND P4, PT, R0, 0x18, P1 ;  /* 0x000000180000780c */ /* 0x000fc60000f84270 */
[----:B------:R1:W-:Y:S01]  /*8310*/  @P5 STG.E desc[UR36][R4.64+0x40], R3 ;  /* 0x0000400304005986 */ /* 0x0003e2000c101924 */
[----:B------:R-:W-:Y:S01]  /*8320*/  ISETP.GT.AND P5, PT, R0, 0x19, P1 ;  /* 0x000000190000780c */ /* 0x000fe20000fa4270 */
[----:B--2---:R-:W-:Y:S01]  /*8330*/  @P2 IMAD.MOV.U32 R7, RZ, RZ, R13 ;  /* 0x000000ffff072224 */ /* 0x004fe200078e000d */
[----:B------:R-:W-:Y:S01]  /*8340*/  @P2 MOV R6, R12 ;  /* 0x0000000c00062202 */ /* 0x000fe20000000f00 */
[----:B0-----:R-:W-:-:S04]  /*8350*/  FMUL R11, R36, R155 ;  /* 0x0000009b240b7220 */ /* 0x001fc80000400000 */
[----:B------:R0:W-:Y:S01]  /*8360*/  @P2 STG.E desc[UR36][R6.64+0x40], R9 ;  /* 0x0000400906002986 */ /* 0x0001e2000c101924 */
[----:B------:R-:W-:Y:S01]  /*8370*/  ISETP.GT.AND P2, PT, R0, 0x18, P0 ;  /* 0x000000180000780c */ /* 0x000fe20000744270 */
[----:B-1----:R-:W-:Y:S01]  /*8380*/  FMUL R3, R38, R155 ;  /* 0x0000009b26037220 */ /* 0x002fe20000400000 */
[----:B0-----:R-:W-:Y:S01]  /*8390*/  @P3 IMAD.MOV.U32 R6, RZ, RZ, R12 ;  /* 0x000000ffff063224 */ /* 0x001fe200078e000c */
[----:B------:R-:W-:Y:S01]  /*83a0*/  @P3 MOV R7, R13 ;  /* 0x0000000d00073202 */ /* 0x000fe20000000f00 */
[----:B------:R-:W-:-:S04]  /*83b0*/  FMUL R9, R40, R155 ;  /* 0x0000009b28097220 */ /* 0x000fc80000400000 */
[----:B------:R0:W-:Y:S01]  /*83c0*/  @P3 STG.E desc[UR36][R6.64+0x44], R35 ;  /* 0x0000442306003986 */ /* 0x0001e2000c101924 */
[----:B------:R-:W-:-:S03]  /*83d0*/  ISETP.GT.AND P3, PT, R0, 0x19, P0 ;  /* 0x000000190000780c */ /* 0x000fc60000764270 */
[----:B------:R1:W-:Y:S01]  /*83e0*/  @P4 STG.E desc[UR36][R4.64+0x60], R11 ;  /* 0x0000600b04004986 */ /* 0x0003e2000c101924 */
[----:B------:R-:W-:-:S03]  /*83f0*/  ISETP.GT.AND P4, PT, R0, 0x20, P1 ;  /* 0x000000200000780c */ /* 0x000fc60000f84270 */
[----:B------:R-:W-:Y:S01]  /*8400*/  @P5 STG.E desc[UR36][R4.64+0x64], R37 ;  /* 0x0000642504005986 */ /* 0x000fe2000c101924 */
[----:B------:R-:W-:Y:S01]  /*8410*/  ISETP.GT.AND P5, PT, R0, 0x21, P1 ;  /* 0x000000210000780c */ /* 0x000fe20000fa4270 */
[----:B0-----:R-:W-:Y:S02]  /*8420*/  @P2 IMAD.MOV.U32 R6, RZ, RZ, R12 ;  /* 0x000000ffff062224 */ /* 0x001fe400078e000c */
[----:B------:R-:W-:Y:S02]  /*8430*/  @P2 IMAD.MOV.U32 R7, RZ, RZ, R13 ;  /* 0x000000ffff072224 */ /* 0x000fe400078e000d */
[----:B-1----:R-:W-:-:S03]  /*8440*/  FMUL R11, R42, R155 ;  /* 0x0000009b2a0b7220 */ /* 0x002fc60000400000 */
[----:B------:R0:W-:Y:S01]  /*8450*/  @P2 STG.E desc[UR36][R6.64+0x60], R3 ;  /* 0x0000600306002986 */ /* 0x0001e2000c101924 */
[----:B------:R-:W-:Y:S02]  /*8460*/  ISETP.GT.AND P2, PT, R0, 0x20, P0 ;  /* 0x000000200000780c */ /* 0x000fe40000744270 */
[----:B0-----:R-:W-:Y:S01]  /*8470*/  @P3 MOV R6, R12 ;  /* 0x0000000c00063202 */ /* 0x001fe20000000f00 */
[----:B------:R-:W-:Y:S02]  /*8480*/  @P3 IMAD.MOV.U32 R7, RZ, RZ, R13 ;  /* 0x000000ffff073224 */ /* 0x000fe400078e000d */
[----:B------:R-:W-:-:S03]  /*8490*/  FMUL R3, R44, R155 ;  /* 0x0000009b2c037220 */ /* 0x000fc60000400000 */
[----:B------:R0:W-:Y:S01]  /*84a0*/  @P3 STG.E desc[UR36][R6.64+0x64], R39 ;  /* 0x0000642706003986 */ /* 0x0001e2000c101924 */
[----:B------:R-:W-:-:S03]  /*84b0*/  ISETP.GT.AND P3, PT, R0, 0x21, P0 ;  /* 0x000000210000780c */ /* 0x000fc60000764270 */
[----:B------:R1:W-:Y:S01]  /*84c0*/  @P4 STG.E desc[UR36][R4.64+0x80], R9 ;  /* 0x0000800904004986 */ /* 0x0003e2000c101924 */
[----:B------:R-:W-:-:S03]  /*84d0*/  ISETP.GT.AND P4, PT, R0, 0x28, P1 ;  /* 0x000000280000780c */ /* 0x000fc60000f84270 */
[----:B------:R-:W-:Y:S01]  /*84e0*/  @P5 STG.E desc[UR36][R4.64+0x84], R41 ;  /* 0x0000842904005986 */ /* 0x000fe2000c101924 */
[----:B------:R-:W-:Y:S01]  /*84f0*/  ISETP.GT.AND P5, PT, R0, 0x29, P1 ;  /* 0x000000290000780c */ /* 0x000fe20000fa4270 */
[----:B0-----:R-:W-:Y:S01]  /*8500*/  @P2 IMAD.MOV.U32 R6, RZ, RZ, R12 ;  /* 0x000000ffff062224 */ /* 0x001fe200078e000c */
[----:B------:R-:W-:Y:S01]  /*8510*/  @P2 MOV R7, R13 ;  /* 0x0000000d00072202 */ /* 0x000fe20000000f00 */
[----:B-1----:R-:W-:-:S04]  /*8520*/  FMUL R9, R46, R155 ;  /* 0x0000009b2e097220 */ /* 0x002fc80000400000 */
[----:B------:R0:W-:Y:S01]  /*8530*/  @P2 STG.E desc[UR36][R6.64+0x80], R11 ;  /* 0x0000800b06002986 */ /* 0x0001e2000c101924 */
[----:B------:R-:W-:Y:S01]  /*8540*/  ISETP.GT.AND P2, PT, R0, 0x28, P0 ;  /* 0x000000280000780c */ /* 0x000fe20000744270 */
[----:B0-----:R-:W-:Y:S02]  /*8550*/  @P3 IMAD.MOV.U32 R6, RZ, RZ, R12 ;  /* 0x000000ffff063224 */ /* 0x001fe400078e000c */
[----:B------:R-:W-:Y:S01]  /*8560*/  FMUL R11, R48, R155 ;  /* 0x0000009b300b7220 */ /* 0x000fe20000400000 */
[----:B------:R-:W-:-:S05]  /*8570*/  @P3 IMAD.MOV.U32 R7, RZ, RZ, R13 ;  /* 0x000000ffff073224 */ /* 0x000fca00078e000d */
[----:B------:R0:W-:Y:S01]  /*8580*/  @P3 STG.E desc[UR36][R6.64+0x84], R43 ;  /* 0x0000842b06003986 */ /* 0x0001e2000c101924 */
[----:B------:R-:W-:-:S03]  /*8590*/  ISETP.GT.AND P3, PT, R0, 0x29, P0 ;  /* 0x000000290000780c */ /* 0x000fc60000764270 */
[----:B------:R1:W-:Y:S01]  /*85a0*/  @P4 STG.E desc[UR36][R4.64+0xa0], R3 ;  /* 0x0000a00304004986 */ /* 0x0003e2000c101924 */
[----:B------:R-:W-:-:S03]  /*85b0*/  ISETP.GT.AND P4, PT, R0, 0x30, P1 ;  /* 0x000000300000780c */ /* 0x000fc60000f84270 */
[----:B------:R-:W-:Y:S01]  /*85c0*/  @P5 STG.E desc[UR36][R4.64+0xa4], R45 ;  /* 0x0000a42d04005986 */ /* 0x000fe2000c101924 */
[----:B------:R-:W-:Y:S02]  /*85d0*/  ISETP.GT.AND P5, PT, R0, 0x31, P1 ;  /* 0x000000310000780c */ /* 0x000fe40000fa4270 */
[----:B0-----:R-:W-:Y:S01]  /*85e0*/  @P2 MOV R6, R12 ;  /* 0x0000000c00062202 */ /* 0x001fe20000000f00 */
[----:B------:R-:W-:Y:S02]  /*85f0*/  @P2 IMAD.MOV.U32 R7, RZ, RZ, R13 ;  /* 0x000000ffff072224 */ /* 0x000fe400078e000d */
[----:B-1----:R-:W-:-:S03]  /*8600*/  FMUL R3, R50, R155 ;  /* 0x0000009b32037220 */ /* 0x002fc60000400000 */
[----:B------:R0:W-:Y:S01]  /*8610*/  @P2 STG.E desc[UR36][R6.64+0xa0], R9 ;  /* 0x0000a00906002986 */ /* 0x0001e2000c101924 */
[----:B------:R-:W-:Y:S01]  /*8620*/  ISETP.GT.AND P2, PT, R0, 0x30, P0 ;  /* 0x000000300000780c */ /* 0x000fe20000744270 */
        /* <DEDUP_REMOVED lines=118> */
[C---:B------:R-:W-:Y:S02]  /*8d90*/  ISETP.GT.AND P4, PT, R0.reuse, 0x71, P0 ;  /* 0x000000710000780c */ /* 0x040fe40000784270 */
[C---:B------:R-:W-:Y:S01]  /*8da0*/  ISETP.GT.AND P0, PT, R0.reuse, 0x79, P0 ;  /* 0x000000790000780c */ /* 0x040fe20000704270 */
[----:B------:R-:W-:Y:S01]  /*8db0*/  @P2 STG.E desc[UR36][R4.64+0x1c4], R81 ;  /* 0x0001c45104002986 */ /* 0x000fe2000c101924 */
[C---:B------:R-:W-:Y:S02]  /*8dc0*/  ISETP.GT.AND P2, PT, R0.reuse, 0x78, P1 ;  /* 0x000000780000780c */ /* 0x040fe40000f44270 */
[----:B------:R-:W-:-:S03]  /*8dd0*/  ISETP.GT.AND P1, PT, R0, 0x79, P1 ;  /* 0x000000790000780c */ /* 0x000fc60000f24270 */
[----:B0-----:R-:W-:Y:S01]  /*8de0*/  @P3 MOV R6, R12 ;  /* 0x0000000c00063202 */ /* 0x001fe20000000f00 */
[----:B------:R-:W-:Y:S02]  /*8df0*/  @P3 IMAD.MOV.U32 R7, RZ, RZ, R13 ;  /* 0x000000ffff073224 */ /* 0x000fe400078e000d */
[----:B-1----:R-:W-:-:S03]  /*8e00*/  FMUL R11, R86, R155 ;  /* 0x0000009b560b7220 */ /* 0x002fc60000400000 */
[----:B------:R0:W-:Y:S02]  /*8e10*/  @P3 STG.E desc[UR36][R6.64+0x1c0], R3 ;  /* 0x0001c00306003986 */ /* 0x0001e4000c101924 */
[----:B0-----:R-:W-:Y:S01]  /*8e20*/  @P4 IMAD.MOV.U32 R6, RZ, RZ, R12 ;  /* 0x000000ffff064224 */ /* 0x001fe200078e000c */
[----:B------:R-:W-:-:S05]  /*8e30*/  @P4 MOV R7, R13 ;  /* 0x0000000d00074202 */ /* 0x000fca0000000f00 */
[----:B------:R-:W-:Y:S04]  /*8e40*/  @P4 STG.E desc[UR36][R6.64+0x1c4], R83 ;  /* 0x0001c45306004986 */ /* 0x000fe8000c101924 */
[----:B------:R-:W-:Y:S04]  /*8e50*/  @P2 STG.E desc[UR36][R4.64+0x1e0], R9 ;  /* 0x0001e00904002986 */ /* 0x000fe8000c101924 */
[----:B------:R0:W-:Y:S02]  /*8e60*/  @P1 STG.E desc[UR36][R4.64+0x1e4], R85 ;  /* 0x0001e45504001986 */ /* 0x0001e4000c101924 */
[----:B0-----:R-:W-:-:S02]  /*8e70*/  @P5 IMAD.MOV.U32 R4, RZ, RZ, R12 ;  /* 0x000000ffff045224 */ /* 0x001fc400078e000c */
[----:B------:R-:W-:-:S05]  /*8e80*/  @P5 IMAD.MOV.U32 R5, RZ, RZ, R13 ;  /* 0x000000ffff055224 */ /* 0x000fca00078e000d */
[----:B------:R0:W-:Y:S04]  /*8e90*/  @P5 STG.E desc[UR36][R4.64+0x1e0], R11 ;  /* 0x0001e00b04005986 */ /* 0x0001e8000c101924 */
[----:B------:R0:W-:Y:S02]  /*8ea0*/  @P0 STG.E desc[UR36][R12.64+0x1e4], R87 ;  /* 0x0001e4570c000986 */ /* 0x0001e4000c101924 */
.L_x_284:
[----:B------:R-:W-:Y:S05]  /*8eb0*/  BSYNC B0 ;  /* 0x0000000000007941 */ /* 0x000fea0003800000 */
.L_x_32:
[----:B------:R-:W-:Y:S01]  /*8ec0*/  ULDC UR4, c[0x0][0xc] ;  /* 0x0000030000047ab9 */ /* 0x000fe20000000800 */
[----:B------:R-:W-:Y:S01]  /*8ed0*/  ULDC UR5, c[0x0][0x10] ;  /* 0x0000040000057ab9 */ /* 0x000fe20000000800 */
[----:B0-----:R-:W0:Y:S01]  /*8ee0*/  LDC R3, c[0x0][0x14] ;  /* 0x00000500ff037b82 */ /* 0x001e220000000800 */
[----:B------:R-:W-:Y:S01]  /*8ef0*/  UIMAD.WIDE.U32 UR4, UR4, UR5, URZ ;  /* 0x00000005040472a5 */ /* 0x000fe2000f8e003f */
[----:B------:R-:W-:Y:S01]  /*8f00*/  PRMT R0, RZ, 0x7610, R0 ;  /* 0x00007610ff007816 */ /* 0x000fe20000000000 */
[----:B------:R-:W-:Y:S02]  /*8f10*/  IMAD.MOV.U32 R154, RZ, RZ, -0x1 ;  /* 0xffffffffff9a7424 */ /* 0x000fe400078e00ff */
[----:B------:R-:W-:Y:S02]  /*8f20*/  IMAD.MOV.U32 R23, RZ, RZ, -0x1 ;  /* 0xffffffffff177424 */ /* 0x000fe400078e00ff */
[----:B0-----:R-:W-:-:S04]  /*8f30*/  IMAD.WIDE.U32 R16, R3, UR4, R16 ;  /* 0x0000000403107c25 */ /* 0x001fc8000f8e0010 */
[----:B------:R-:W-:Y:S01]  /*8f40*/  IMAD R3, R3, UR5, RZ ;  /* 0x0000000503037c24 */ /* 0x000fe2000f8e02ff */
[----:B------:R-:W-:Y:S02]  /*8f50*/  ULDC.64 UR4, c[0x0][0x650] ;  /* 0x0001940000047ab9 */ /* 0x000fe40000000a00 */
[----:B------:R-:W-:Y:S02]  /*8f60*/  ISETP.GE.U32.AND P0, PT, R16, UR4, PT ;  /* 0x0000000410007c0c */ /* 0x000fe4000bf06070 */
[----:B------:R-:W-:-:S04]  /*8f70*/  IADD3 R17, R17, R3, RZ ;  /* 0x0000000311117210 */ /* 0x000fc80007ffe0ff */
[----:B------:R-:W-:-:S13]  /*8f80*/  ISETP.GE.U32.AND.EX P0, PT, R17, UR5, PT, P0 ;  /* 0x0000000511007c0c */ /* 0x000fda000bf06100 */
[----:B------:R-:W-:Y:S05]  /*8f90*/  @P0 BRA `(.L_x_285) ;  /* 0x0000000400640947 */ /* 0x000fea0003800000 */
[----:B------:R-:W0:Y:S01]  /*8fa0*/  S2R R12, SR_CTAID.X ;  /* 0x00000000000c7919 */ /* 0x000e220000002500 */
[----:B--2---:R-:W2:Y:S01]  /*8fb0*/  LDC.64 R10, c[0x0][0x628] ;  /* 0x00018a00ff0a7b82 */ /* 0x004ea20000000a00 */
[----:B------:R-:W-:Y:S01]  /*8fc0*/  ULDC UR4, c[0x0][0x150] ;  /* 0x0000540000047ab9 */ /* 0x000fe20000000800 */
[----:B------:R-:W-:Y:S01]  /*8fd0*/  MOV R8, R16 ;  /* 0x0000001000087202 */ /* 0x000fe20000000f00 */
[----:B------:R-:W0:Y:S01]  /*8fe0*/  S2R R24, SR_CTAID.Y ;  /* 0x0000000000187919 */ /* 0x000e220000002600 */
[----:B------:R-:W-:-:S04]  /*8ff0*/  IMAD.MOV.U32 R9, RZ, RZ, R17 ;  /* 0x000000ffff097224 */ /* 0x000fc800078e0011 */
[----:B------:R-:W1:Y:S08]  /*9000*/  LDC R21, c[0x0][0x144] ;  /* 0x00005100ff157b82 */ /* 0x000e700000000800 */
[----:B------:R-:W1:Y:S08]  /*9010*/  LDC R0, c[0x0][0x630] ;  /* 0x00018c00ff007b82 */ /* 0x000e700000000800 */
[----:B------:R-:W1:Y:S01]  /*9020*/  LDC.64 R14, c[0x0][0x620] ;  /* 0x00018800ff0e7b82 */ /* 0x000e620000000a00 */
[----:B--2---:R-:W-:-:S04]  /*9030*/  ISETP.NE.U32.AND P0, PT, R10, RZ, PT ;  /* 0x000000ff0a00720c */ /* 0x004fc80003f05070 */
[----:B------:R-:W-:Y:S02]  /*9040*/  ISETP.NE.AND.EX P0, PT, R11, RZ, PT, P0 ;  /* 0x000000ff0b00720c */ /* 0x000fe40003f05300 */
[----:B0-----:R-:W-:-:S05]  /*9050*/  I2FP.F32.U32 R3, R12 ;  /* 0x0000000c00037245 */ /* 0x001fca0000201000 */
[----:B------:R-:W-:-:S04]  /*9060*/  FMUL R3, R3, UR4 ;  /* 0x0000000403037c20 */ /* 0x000fc80008400000 */
[----:B------:R0:W2:Y:S02]  /*9070*/  F2I.U32.TRUNC.NTZ R20, R3 ;  /* 0x0000000300147305 */ /* 0x0000a4000020f000 */
[----:B------:R-:W-:Y:S05]  /*9080*/  @!P0 BRA `(.L_x_286) ;  /* 0x0000000000288947 */ /* 0x000fea0003800000 */
[----:B0-----:R-:W0:Y:S02]  /*9090*/  LDC R3, c[0x0][0x634] ;  /* 0x00018d00ff037b82 */ /* 0x001e240000000800 */
[----:B0-----:R-:W-:-:S05]  /*90a0*/  IADD3 R3, P0, R16, R3, RZ ;  /* 0x0000000310037210 */ /* 0x001fca0007f1e0ff */
[----:B------:R-:W-:-:S04]  /*90b0*/  IMAD.X R13, RZ, RZ, R17, P0 ;  /* 0x000000ffff0d7224 */ /* 0x000fc800000e0611 */
[----:B------:R-:W-:-:S04]  /*90c0*/  IMAD.WIDE.U32 R4, R13, R10, RZ ;  /* 0x0000000a0d047225 */ /* 0x000fc800078e00ff */
[----:B---3--:R-:W-:-:S04]  /*90d0*/  IMAD.WIDE.U32 R6, P0, R3, R11, R4 ;  /* 0x0000000b03067225 */ /* 0x008fc80007800004 */
[----:B------:R-:W-:Y:S01]  /*90e0*/  IMAD.WIDE.U32 R4, R3, R10, RZ ;  /* 0x0000000a03047225 */ /* 0x000fe200078e00ff */
[----:B------:R-:W-:-:S03]  /*90f0*/  IADD3.X R9, RZ, RZ, RZ, P0, !PT ;  /* 0x000000ffff097210 */ /* 0x000fc600007fe4ff */
[----:B------:R-:W-:Y:S01]  /*9100*/  IMAD.MOV.U32 R8, RZ, RZ, R7 ;  /* 0x000000ffff087224 */ /* 0x000fe200078e0007 */
[----:B------:R-:W-:-:S05]  /*9110*/  IADD3 RZ, P0, R5, R6, RZ ;  /* 0x0000000605ff7210 */ /* 0x000fca0007f1e0ff */
[----:B------:R-:W-:-:S08]  /*9120*/  IMAD.WIDE.U32.X R8, R13, R11, R8, P0 ;  /* 0x0000000b0d087225 */ /* 0x000fd000000e0408 */
.L_x_286:
[----:B------:R-:W4:Y:S01]  /*9130*/  LDC.64 R30, c[0x0][0x640] ;  /* 0x00019000ff1e7b82 */ /* 0x000f220000000a00 */
[-CC-:B-1----:R-:W-:Y:S01]  /*9140*/  SHF.R.U64 R23, R8, R0.reuse, R9.reuse ;  /* 0x0000000008177219 */ /* 0x182fe20000001209 */
[----:B------:R-:W-:Y:S01]  /*9150*/  ULDC UR4, c[0x0][0x154] ;  /* 0x0000550000047ab9 */ /* 0x000fe20000000800 */
[----:B------:R-:W-:Y:S02]  /*9160*/  SHF.R.U32.HI R0, RZ, R0, R9 ;  /* 0x00000000ff007219 */ /* 0x000fe40000011609 */
[----:B0-----:R-:W-:Y:S02]  /*9170*/  IADD3 R3, P0, RZ, -R23, RZ ;  /* 0x80000017ff037210 */ /* 0x001fe40007f1e0ff */
[----:B--2---:R-:W-:Y:S01]  /*9180*/  IADD3 R20, -R20, RZ, RZ ;  /* 0x000000ff14147210 */ /* 0x004fe20007ffe1ff */
[----:B---3--:R-:W0:Y:S01]  /*9190*/  LDC R6, c[0x0][0x618] ;  /* 0x00018600ff067b82 */ /* 0x008e220000000800 */
[----:B------:R-:W-:Y:S01]  /*91a0*/  MOV R7, 0x1 ;  /* 0x0000000100077802 */ /* 0x000fe20000000f00 */
[----:B------:R-:W-:-:S02]  /*91b0*/  IMAD.X R5, RZ, RZ, ~R0, P0 ;  /* 0x000000ffff057224 */ /* 0x000fc400000e0e00 */
[----:B------:R-:W-:Y:S02]  /*91c0*/  IMAD R26, R21, R20, R12 ;  /* 0x00000014151a7224 */ /* 0x000fe400078e020c */
[-C--:B------:R-:W-:Y:S02]  /*91d0*/  IMAD R0, R5, R14.reuse, RZ ;  /* 0x0000000e05007224 */ /* 0x080fe400078e02ff */
[----:B------:R-:W1:Y:S01]  /*91e0*/  LDC R8, c[0x0][0x608] ;  /* 0x00018200ff087b82 */ /* 0x000e620000000800 */
[----:B------:R-:W-:-:S04]  /*91f0*/  IMAD.WIDE.U32 R4, R3, R14, R16 ;  /* 0x0000000e03047225 */ /* 0x000fc800078e0010 */
[----:B------:R-:W-:Y:S01]  /*9200*/  IMAD R3, R3, R15, R0 ;  /* 0x0000000f03037224 */ /* 0x000fe200078e0200 */
[----:B------:R-:W-:Y:S02]  /*9210*/  I2FP.F32.U32 R0, R24 ;  /* 0x0000001800007245 */ /* 0x000fe40000201000 */
[----:B------:R-:W2:Y:S01]  /*9220*/  LDC R28, c[0x0][0x658] ;  /* 0x00019600ff1c7b82 */ /* 0x000ea20000000800 */
[----:B------:R-:W-:Y:S01]  /*9230*/  IMAD.IADD R3, R5, 0x1, R3 ;  /* 0x0000000105037824 */ /* 0x000fe200078e0203 */
[----:B----4-:R-:W-:Y:S01]  /*9240*/  ISETP.NE.U32.AND P0, PT, R30, RZ, PT ;  /* 0x000000ff1e00720c */ /* 0x010fe20003f05070 */
[----:B------:R-:W-:Y:S01]  /*9250*/  FMUL R0, R0, UR4 ;  /* 0x0000000400007c20 */ /* 0x000fe20008400000 */
[----:B------:R-:W-:Y:S02]  /*9260*/  IMAD.MOV.U32 R5, RZ, RZ, -0x1 ;  /* 0xffffffffff057424 */ /* 0x000fe400078e00ff */
[----:B------:R-:W-:Y:S01]  /*9270*/  ISETP.NE.AND.EX P0, PT, R31, RZ, PT, P0 ;  /* 0x000000ff1f00720c */ /* 0x000fe20003f05300 */
[----:B------:R3:W4:Y:S01]  /*9280*/  F2I.U32.TRUNC.NTZ R13, R0 ;  /* 0x00000000000d7305 */ /* 0x000722000020f000 */
[----:B------:R-:W3:Y:S01]  /*9290*/  LDC R15, c[0x0][0x148] ;  /* 0x00005200ff0f7b82 */ /* 0x000ee20000000800 */
[----:B0-----:R-:W-:-:S02]  /*92a0*/  SHF.R.U64 R12, R4, R6, R3 ;  /* 0x00000006040c7219 */ /* 0x001fc40000001203 */
[----:B------:R-:W-:-:S05]  /*92b0*/  SHF.R.U32.HI R3, RZ, R6, R3 ;  /* 0x00000006ff037219 */ /* 0x000fca0000011603 */
[----:B------:R-:W0:Y:S01]  /*92c0*/  LDC R20, c[0x0][0x600] ;  /* 0x00018000ff147b82 */ /* 0x000e220000000800 */
[-CC-:B-1----:R-:W-:Y:S02]  /*92d0*/  SHF.R.U64 R10, R12, R8.reuse, R3.reuse ;  /* 0x000000080c0a7219 */ /* 0x182fe40000001203 */
[----:B------:R-:W-:-:S05]  /*92e0*/  SHF.R.U32.HI R3, RZ, R8, R3 ;  /* 0x00000008ff037219 */ /* 0x000fca0000011603 */
[----:B------:R-:W1:Y:S01]  /*92f0*/  LDC R21, c[0x0][0x648] ;  /* 0x00019200ff157b82 */ /* 0x000e620000000800 */
[-C--:B--2---:R-:W-:Y:S02]  /*9300*/  SHF.L.U32 R4, R5, R28.reuse, RZ ;  /* 0x0000001c05047219 */ /* 0x084fe400000006ff */
[-CC-:B------:R-:W-:Y:S02]  /*9310*/  SHF.R.U64 R14, R10, R28.reuse, R3.reuse ;  /* 0x0000001c0a0e7219 */ /* 0x180fe40000001203 */
[----:B------:R-:W-:Y:S02]  /*9320*/  SHF.R.U32.HI R5, RZ, R28, R3 ;  /* 0x0000001cff057219 */ /* 0x000fe40000011603 */
[----:B------:R-:W-:Y:S01]  /*9330*/  LOP3.LUT R153, RZ, R4, RZ, 0x33, !PT ;  /* 0x00000004ff997212 */ /* 0x000fe200078e33ff */
[----:B------:R-:W2:Y:S01]  /*9340*/  LDC R25, c[0x0][0x638] ;  /* 0x00018e00ff197b82 */ /* 0x000ea20000000800 */
[----:B------:R-:W-:Y:S01]  /*9350*/  SHF.L.U32 R28, R7, R28, RZ ;  /* 0x0000001c071c7219 */ /* 0x000fe200000006ff */
[----:B------:R-:W-:-:S06]  /*9360*/  IMAD.MOV.U32 R4, RZ, RZ, R14 ;  /* 0x000000ffff047224 */ /* 0x000fcc00078e000e */
[----:B------:R-:W0:Y:S01]  /*9370*/  LDC R27, c[0x0][0x610] ;  /* 0x00018400ff1b7b82 */ /* 0x000e220000000800 */
[----:B----4-:R-:W-:Y:S05]  /*9380*/  @!P0 BRA `(.L_x_287) ;  /* 0x0000000000288947 */ /* 0x010fea0003800000 */
        /* <DEDUP_REMOVED lines=10> */
.L_x_287:
[----:B------:R-:W-:Y:S01]  /*9430*/  ISETP.NE.AND P0, PT, R2, 0x1, PT ;  /* 0x000000010200780c */ /* 0x000fe20003f05270 */
[----:B------:R-:W-:Y:S01]  /*9440*/  IMAD.MOV R13, RZ, RZ, -R13 ;  /* 0x000000ffff0d7224 */ /* 0x000fe200078e0a0d */
[----:B-1-3--:R-:W-:Y:S02]  /*9450*/  SHF.R.U64 R0, R4, R21, R5 ;  /* 0x0000001504007219 */ /* 0x00afe40000001205 */
[----:B------:R-:W-:Y:S02]  /*9460*/  LOP3.LUT R153, R10, R153, RZ, 0xc0, !PT ;  /* 0x000000990a997212 */ /* 0x000fe400078ec0ff */
[----:B0-----:R-:W-:Y:S01]  /*9470*/  IADD3 R5, R20, -0x1, RZ ;  /* 0xffffffff14057810 */ /* 0x001fe20007ffe0ff */
[----:B------:R-:W-:Y:S02]  /*9480*/  IMAD.MOV R3, RZ, RZ, -R0 ;  /* 0x000000ffff037224 */ /* 0x000fe400078e0a00 */
[----:B------:R-:W-:Y:S01]  /*9490*/  IMAD R153, R28, R0, R153 ;  /* 0x000000001c997224 */ /* 0x000fe200078e0299 */
[----:B------:R-:W-:Y:S01]  /*94a0*/  LOP3.LUT R5, R12, R5, RZ, 0xc0, !PT ;  /* 0x000000050c057212 */ /* 0x000fe200078ec0ff */
[----:B--2---:R-:W-:-:S02]  /*94b0*/  IMAD R0, R3, R25, R14 ;  /* 0x0000001903007224 */ /* 0x004fc400078e020e */
[----:B------:R-:W-:Y:S02]  /*94c0*/  @P0 IMAD R26, R15, R13, R24 ;  /* 0x0000000d0f1a0224 */ /* 0x000fe400078e0218 */
[----:B------:R-:W-:Y:S02]  /*94d0*/  IMAD R4, R0, R20, R5 ;  /* 0x0000001400047224 */ /* 0x000fe400078e0205 */
[----:B------:R-:W-:Y:S02]  /*94e0*/  IMAD R153, R153, R27, R26 ;  /* 0x0000001b99997224 */ /* 0x000fe400078e021a */
[----:B------:R-:W-:-:S03]  /*94f0*/  IMAD.MOV.U32 R3, RZ, RZ, 0x1 ;  /* 0x00000001ff037424 */ /* 0x000fc600078e00ff */
[----:B------:R-:W-:Y:S02]  /*9500*/  SEL R154, R4, R153, !P0 ;  /* 0x00000099049a7207 */ /* 0x000fe40004000000 */
[----:B------:R-:W-:Y:S02]  /*9510*/  PRMT R0, R3, 0x7610, R0 ;  /* 0x0000761003007816 */ /* 0x000fe40000000000 */
[----:B------:R-:W-:-:S07]  /*9520*/  SEL R153, R153, R4, !P0 ;  /* 0x0000000499997207 */ /* 0x000fce0004000000 */
.L_x_285:
[----:B------:R-:W-:-:S13]  /*9530*/  LOP3.LUT P0, RZ, R0, 0xff, RZ, 0xc0, !PT ;  /* 0x000000ff00ff7812 */ /* 0x000fda000780c0ff */
[----:B------:R-:W-:Y:S05]  /*9540*/  @P0 BRA `(.L_x_288) ;  /* 0xffffff7c001c0947 */ /* 0x000fea000383ffff */
[----:B------:R-:W-:Y:S05]  /*9550*/  EXIT ;  /* 0x000000000000794d */ /* 0x000fea0003800000 */
.L_x_7:
[----:B0-----:R-:W-:Y:S01]  /*9560*/  ULDC.64 UR4, c[0x0][0x650] ;  /* 0x0001940000047ab9 */ /* 0x001fe20000000a00 */
        /* <DEDUP_REMOVED lines=8> */
[----:B------:R-:W-:Y:S01]  /*95f0*/  MOV R12, R16 ;  /* 0x00000010000c7202 */ /* 0x000fe20000000f00 */
[----:B------:R-:W-:-:S06]  /*9600*/  IMAD.MOV.U32 R13, RZ, RZ, R17 ;  /* 0x000000ffff0d7224 */ /* 0x000fcc00078e0011 */
[----:B------:R-:W1:Y:S08]  /*9610*/  LDC R6, c[0x0][0x630] ;  /* 0x00018c00ff067b82 */ /* 0x000e700000000800 */
[----:B------:R-:W2:Y:S01]  /*9620*/  LDC.64 R22, c[0x0][0x620] ;  /* 0x00018800ff167b82 */ /* 0x000ea20000000a00 */
[----:B0-----:R-:W-:-:S04]  /*9630*/  ISETP.NE.U32.AND P0, PT, R14, RZ, PT ;  /* 0x000000ff0e00720c */ /* 0x001fc80003f05070 */
[----:B------:R-:W-:-:S13]  /*9640*/  ISETP.NE.AND.EX P0, PT, R15, RZ, PT, P0 ;  /* 0x000000ff0f00720c */ /* 0x000fda0003f05300 */
[----:B-12---:R-:W-:Y:S05]  /*9650*/  @!P0 BRA `(.L_x_290) ;  /* 0x0000000000288947 */ /* 0x006fea0003800000 */
[----:B------:R-:W0:Y:S02]  /*9660*/  LDC R9, c[0x0][0x634] ;  /* 0x00018d00ff097b82 */ /* 0x000e240000000800 */
[----:B0-----:R-:W-:-:S05]  /*9670*/  IADD3 R13, P0, R16, R9, RZ ;  /* 0x00000009100d7210 */ /* 0x001fca0007f1e0ff */
        /* <DEDUP_REMOVED lines=8> */
.L_x_290:
[----:B------:R-:W0:Y:S01]  /*9700*/  LDC.64 R28, c[0x0][0x640] ;  /* 0x00019000ff1c7b82 */ /* 0x000e220000000a00 */
[-CC-:B------:R-:W-:Y:S01]  /*9710*/  SHF.R.U64 R21, R12, R6.reuse, R13.reuse ;  /* 0x000000060c157219 */ /* 0x180fe2000000120d */
[----:B------:R-:W-:Y:S01]  /*9720*/  IMAD.MOV.U32 R30, RZ, RZ, 0x1 ;  /* 0x00000001ff1e7424 */ /* 0x000fe200078e00ff */
[----:B------:R-:W-:Y:S02]  /*9730*/  SHF.R.U32.HI R6, RZ, R6, R13 ;  /* 0x00000006ff067219 */ /* 0x000fe4000001160d */
[----:B------:R-:W-:-:S03]  /*9740*/  IADD3 R11, P0, RZ, -R21, RZ ;  /* 0x80000015ff0b7210 */ /* 0x000fc60007f1e0ff */
[----:B------:R-:W1:Y:S02]  /*9750*/  LDC R10, c[0x0][0x618] ;  /* 0x00018600ff0a7b82 */ /* 0x000e640000000800 */
[----:B------:R-:W-:-:S04]  /*9760*/  IMAD.X R9, RZ, RZ, ~R6, P0 ;  /* 0x000000ffff097224 */ /* 0x000fc800000e0e06 */
[-C--:B------:R-:W-:Y:S02]  /*9770*/  IMAD R6, R9, R22.reuse, RZ ;  /* 0x0000001609067224 */ /* 0x080fe400078e02ff */
[----:B------:R-:W2:Y:S01]  /*9780*/  LDC R12, c[0x0][0x608] ;  /* 0x00018200ff0c7b82 */ /* 0x000ea20000000800 */
[----:B------:R-:W-:-:S04]  /*9790*/  IMAD.WIDE.U32 R8, R11, R22, R16 ;  /* 0x000000160b087225 */ /* 0x000fc800078e0010 */
[----:B------:R-:W-:-:S03]  /*97a0*/  IMAD R11, R11, R23, R6 ;  /* 0x000000170b0b7224 */ /* 0x000fc600078e0206 */
[----:B------:R-:W3:Y:S01]  /*97b0*/  LDC R27, c[0x0][0x658] ;  /* 0x00019600ff1b7b82 */ /* 0x000ee20000000800 */
[----:B0-----:R-:W-:Y:S02]  /*97c0*/  ISETP.NE.U32.AND P0, PT, R28, RZ, PT ;  /* 0x000000ff1c00720c */ /* 0x001fe40003f05070 */
[----:B------:R-:W-:Y:S02]  /*97d0*/  IADD3 R9, R9, R11, RZ ;  /* 0x0000000b09097210 */ /* 0x000fe40007ffe0ff */
[----:B------:R-:W-:-:S03]  /*97e0*/  ISETP.NE.AND.EX P0, PT, R29, RZ, PT, P0 ;  /* 0x000000ff1d00720c */ /* 0x000fc60003f05300 */
[----:B------:R-:W0:Y:S01]  /*97f0*/  LDC R22, c[0x0][0x600] ;  /* 0x00018000ff167b82 */ /* 0x000e220000000800 */
[-CC-:B-1----:R-:W-:Y:S01]  /*9800*/  SHF.R.U64 R14, R8, R10.reuse, R9.reuse ;  /* 0x0000000a080e7219 */ /* 0x182fe20000001209 */
[----:B------:R-:W-:Y:S01]  /*9810*/  IMAD.MOV.U32 R8, RZ, RZ, -0x1 ;  /* 0xffffffffff087424 */ /* 0x000fe200078e00ff */
[----:B------:R-:W-:-:S05]  /*9820*/  SHF.R.U32.HI R9, RZ, R10, R9 ;  /* 0x0000000aff097219 */ /* 0x000fca0000011609 */
[----:B------:R-:W1:Y:S01]  /*9830*/  LDC R24, c[0x0][0x648] ;  /* 0x00019200ff187b82 */ /* 0x000e620000000800 */
[-CC-:B--2---:R-:W-:Y:S02]  /*9840*/  SHF.R.U64 R23, R14, R12.reuse, R9.reuse ;  /* 0x0000000c0e177219 */ /* 0x184fe40000001209 */
[----:B------:R-:W-:-:S05]  /*9850*/  SHF.R.U32.HI R6, RZ, R12, R9 ;  /* 0x0000000cff067219 */ /* 0x000fca0000011609 */
[----:B------:R-:W2:Y:S01]  /*9860*/  LDC R26, c[0x0][0x638] ;  /* 0x00018e00ff1a7b82 */ /* 0x000ea20000000800 */
[-C--:B---3--:R-:W-:Y:S02]  /*9870*/  SHF.L.U32 R8, R8, R27.reuse, RZ ;  /* 0x0000001b08087219 */ /* 0x088fe400000006ff */
[-CC-:B------:R-:W-:Y:S02]  /*9880*/  SHF.R.U64 R25, R23, R27.reuse, R6.reuse ;  /* 0x0000001b17197219 */ /* 0x180fe40000001206 */
[----:B------:R-:W-:Y:S02]  /*9890*/  LOP3.LUT R32, RZ, R8, RZ, 0x33, !PT ;  /* 0x00000008ff207212 */ /* 0x000fe400078e33ff */
[----:B------:R-:W-:Y:S01]  /*98a0*/  SHF.R.U32.HI R9, RZ, R27, R6 ;  /* 0x0000001bff097219 */ /* 0x000fe20000011606 */
[----:B------:R-:W3:Y:S01]  /*98b0*/  LDC R31, c[0x0][0x610] ;  /* 0x00018400ff1f7b82 */ /* 0x000ee20000000800 */
[----:B------:R-:W-:Y:S01]  /*98c0*/  MOV R8, R25 ;  /* 0x0000001900087202 */ /* 0x000fe20000000f00 */
[----:B------:R-:W-:Y:S06]  /*98d0*/  @!P0 BRA `(.L_x_291) ;  /* 0x0000000000288947 */ /* 0x000fec0003800000 */
[----:B------:R-:W4:Y:S02]  /*98e0*/  LDC R6, c[0x0][0x64c] ;  /* 0x00019300ff067b82 */ /* 0x000f240000000800 */
[----:B----4-:R-:W-:-:S05]  /*98f0*/  IADD3 R13, P0, R25, R6, RZ ;  /* 0x00000006190d7210 */ /* 0x010fca0007f1e0ff */
[----:B------:R-:W-:-:S04]  /*9900*/  IMAD.X R15, RZ, RZ, R9, P0 ;  /* 0x000000ffff0f7224 */ /* 0x000fc800000e0609 */
[----:B------:R-:W-:-:S04]  /*9910*/  IMAD.WIDE.U32 R8, R15, R28, RZ ;  /* 0x0000001c0f087225 */ /* 0x000fc800078e00ff */
[----:B------:R-:W-:-:S04]  /*9920*/  IMAD.WIDE.U32 R10, P0, R13, R29, R8 ;  /* 0x0000001d0d0a7225 */ /* 0x000fc80007800008 */
[----:B------:R-:W-:Y:S01]  /*9930*/  IMAD.WIDE.U32 R8, R13, R28, RZ ;  /* 0x0000001c0d087225 */ /* 0x000fe200078e00ff */
[----:B------:R-:W-:-:S03]  /*9940*/  MOV R12, R11 ;  /* 0x0000000b000c7202 */ /* 0x000fc60000000f00 */
[----:B------:R-:W-:Y:S01]  /*9950*/  IMAD.X R13, RZ, RZ, RZ, P0 ;  /* 0x000000ffff0d7224 */ /* 0x000fe200000e06ff */
[----:B------:R-:W-:-:S05]  /*9960*/  IADD3 RZ, P0, R9, R10, RZ ;  /* 0x0000000a09ff7210 */ /* 0x000fca0007f1e0ff */
[----:B------:R-:W-:-:S08]  /*9970*/  IMAD.WIDE.U32.X R8, R15, R29, R12, P0 ;  /* 0x0000001d0f087225 */ /* 0x000fd000000e040c */
.L_x_291:
[----:B------:R-:W-:Y:S01]  /*9980*/  ISETP.NE.AND P0, PT, R2, 0x1, PT ;  /* 0x000000010200780c */ /* 0x000fe20003f05270 */
[----:B------:R-:W-:Y:S01]  /*9990*/  IMAD.MOV.U32 R13, RZ, RZ, R21 ;  /* 0x000000ffff0d7224 */ /* 0x000fe200078e0015 */
[----:B-1----:R-:W-:Y:S01]  /*99a0*/  SHF.R.U64 R6, R8, R24, R9 ;  /* 0x0000001808067219 */ /* 0x002fe20000001209 */
[----:B0-----:R-:W-:Y:S01]  /*99b0*/  VIADD R9, R22, 0xffffffff ;  /* 0xffffffff16097836 */ /* 0x001fe20000000000 */
[----:B------:R-:W-:Y:S02]  /*99c0*/  SHF.L.U32 R30, R30, R27, RZ ;  /* 0x0000001b1e1e7219 */ /* 0x000fe400000006ff */
[----:B------:R-:W-:Y:S01]  /*99d0*/  LOP3.LUT R5, R23, R32, RZ, 0xc0, !PT ;  /* 0x0000002017057212 */ /* 0x000fe200078ec0ff */
[----:B------:R-:W-:-:S04]  /*99e0*/  IMAD.MOV R8, RZ, RZ, -R6 ;  /* 0x000000ffff087224 */ /* 0x000fc800078e0a06 */
[----:B------:R-:W-:Y:S01]  /*99f0*/  IMAD R6, R30, R6, R5 ;  /* 0x000000061e067224 */ /* 0x000fe200078e0205 */
[----:B------:R-:W-:Y:S01]  /*9a00*/  LOP3.LUT R5, R14, R9, RZ, 0xc0, !PT ;  /* 0x000000090e057212 */ /* 0x000fe200078ec0ff */
[----:B------:R-:W-:Y:S02]  /*9a10*/  @P0 IMAD R3, R7, R20, R4 ;  /* 0x0000001407030224 */ /* 0x000fe400078e0204 */
[----:B--2---:R-:W-:Y:S01]  /*9a20*/  IMAD R4, R8, R26, R25 ;  /* 0x0000001a08047224 */ /* 0x004fe200078e0219 */
[----:B------:R-:W-:Y:S01]  /*9a30*/  MOV R8, 0x1 ;  /* 0x0000000100087802 */ /* 0x000fe20000000f00 */
[----:B---3--:R-:W-:Y:S02]  /*9a40*/  IMAD R3, R6, R31, R3 ;  /* 0x0000001f06037224 */ /* 0x008fe400078e0203 */
[----:B------:R-:W-:-:S05]  /*9a50*/  IMAD R4, R4, R22, R5 ;  /* 0x0000001604047224 */ /* 0x000fca00078e0205 */
[----:B------:R-:W-:Y:S02]  /*9a60*/  SEL R6, R4, R3, !P0 ;  /* 0x0000000304067207 */ /* 0x000fe40004000000 */
[----:B------:R-:W-:-:S07]  /*9a70*/  SEL R12, R3, R4, !P0 ;  /* 0x00000004030c7207 */ /* 0x000fce0004000000 */
.L_x_289:
[----:B------:R-:W-:-:S08]  /*9a80*/  NOP ;  /* 0x0000000000007918 */ /* 0x000fd00000000000 */
[----:B------:R-:W0:-:S00]  /*9a90*/  USETMAXREG.DEALLOC.CTAPOOL 0x28 ;  /* 0x00000028000079c8 */ /* 0x000e0000080e0500 */
[----:B0-----:R-:W-:-:S13]  /*9aa0*/  ISETP.NE.AND P0, PT, R0, RZ, PT ;  /* 0x000000ff0000720c */ /* 0x001fda0003f05270 */
[----:B------:R-:W-:Y:S05]  /*9ab0*/  @P0 EXIT ;  /* 0x000000000000094d */ /* 0x000fea0003800000 */
[----:B------:R-:W-:Y:S01]  /*9ac0*/  LOP3.LUT P0, RZ, R8, 0xff, RZ, 0xc0, !PT ;  /* 0x000000ff08ff7812 */ /* 0x000fe2000780c0ff */
[----:B------:R-:W-:Y:S01]  /*9ad0*/  IMAD.MOV.U32 R10, RZ, RZ, 0x1 ;  /* 0x00000001ff0a7424 */ /* 0x000fe200078e00ff */
[----:B------:R-:W-:-:S11]  /*9ae0*/  MOV R9, RZ ;  /* 0x000000ff00097202 */ /* 0x000fd60000000f00 */
[----:B------:R-:W-:Y:S05]  /*9af0*/  @!P0 BRA `(.L_x_292) ;  /* 0x0000000c00b48947 */ /* 0x000fea0003800000 */
[----:B------:R-:W0:Y:S01]  /*9b00*/  LDC R0, c[0x0][0x28c] ;  /* 0x0000a300ff007b82 */ /* 0x000e220000000800 */
[----:B------:R-:W-:Y:S01]  /*9b10*/  ULDC UR5, c[0x0][0x658] ;  /* 0x0001960000057ab9 */ /* 0x000fe20000000800 */
[----:B------:R-:W-:Y:S01]  /*9b20*/  UMOV UR11, 0xffffffff ;  /* 0xffffffff000b7882 */ /* 0x000fe20000000000 */
[----:B------:R-:W-:Y:S01]  /*9b30*/  UMOV UR14, 0x1 ;  /* 0x00000001000e7882 */ /* 0x000fe20000000000 */
[----:B------:R-:W-:Y:S01]  /*9b40*/  USHF.L.U32 UR11, UR11, UR5, URZ ;  /* 0x000000050b0b7299 */ /* 0x000fe2000800063f */
[----:B------:R-:W-:Y:S01]  /*9b50*/  BSSY B0, `(.L_x_292) ;  /* 0x00000e7000007945 */ /* 0x000fe20003800000 */
[----:B------:R-:W-:Y:S01]  /*9b60*/  ULDC UR9, c[0x0][0xc] ;  /* 0x0000030000097ab9 */ /* 0x000fe20000000800 */
[----:B------:R-:W-:Y:S01]  /*9b70*/  ULDC UR12, c[0x0][0x10] ;  /* 0x00000400000c7ab9 */ /* 0x000fe20000000800 */
[----:B------:R-:W1:Y:S01]  /*9b80*/  S2UR UR8, SR_CgaCtaId ;  /* 0x00000000000879c3 */ /* 0x000e620000008800 */
[----:B------:R-:W-:Y:S01]  /*9b90*/  ULOP3.LUT UR13, URZ, UR11, URZ, 0x33, !UPT ;  /* 0x0000000b3f0d7292 */ /* 0x000fe2000f8e333f */
[----:B------:R-:W-:Y:S01]  /*9ba0*/  LOP3.LUT R11, R19, 0x2, RZ, 0xfc, !PT ;  /* 0x00000002130b7812 */ /* 0x000fe200078efcff */
[----:B------:R-:W-:Y:S01]  /*9bb0*/  IMAD.MOV.U32 R9, RZ, RZ, RZ ;  /* 0x000000ffff097224 */ /* 0x000fe200078e00ff */
[----:B------:R-:W-:Y:S01]  /*9bc0*/  MOV R10, 0x1 ;  /* 0x00000001000a7802 */ /* 0x000fe20000000f00 */
[----:B------:R-:W-:Y:S01]  /*9bd0*/  ULDC UR4, c[0x0][0x600] ;  /* 0x0001800000047ab9 */ /* 0x000fe20000000800 */
[----:B------:R-:W-:Y:S01]  /*9be0*/  UMOV UR30, 0x55 ;  /* 0x00000055001e7882 */ /* 0x000fe20000000000 */
[----:B------:R-:W-:-:S02]  /*9bf0*/  UIADD3 UR4, UR4, -0x1, URZ ;  /* 0xffffffff04047890 */ /* 0x000fc4000fffe03f */
[----:B------:R-:W-:Y:S01]  /*9c00*/  USHF.L.U32 UR5, UR14, UR5, URZ ;  /* 0x000000050e057299 */ /* 0x000fe2000800063f */
[----:B------:R-:W-:Y:S01]  /*9c10*/  ULDC.64 UR40, c[0x0][0x198] ;  /* 0x0000660000287ab9 */ /* 0x000fe20000000a00 */
[----:B0-----:R-:W-:-:S05]  /*9c20*/  VIADD R0, R0, 0x3f ;  /* 0x0000003f00007836 */ /* 0x001fca0000000000 */
[----:B------:R-:W-:Y:S01]  /*9c30*/  SHF.R.S32.HI R3, RZ, 0x1f, R0 ;  /* 0x0000001fff037819 */ /* 0x000fe20000011400 */
[----:B-1----:R-:W-:-:S03]  /*9c40*/  ULOP3.LUT UR10, UR8, 0x1, URZ, 0xc0, !UPT ;  /* 0x00000001080a7892 */ /* 0x002fc6000f8ec03f */
[----:B------:R-:W-:Y:S01]  /*9c50*/  LEA.HI R3, R3, R0, RZ, 0x6 ;  /* 0x0000000003037211 */ /* 0x000fe200078f30ff */
[----:B------:R-:W-:Y:S01]  /*9c60*/  USHF.R.U32.HI UR37, URZ, 0x1, UR8 ;  /* 0x000000013f257899 */ /* 0x000fe20008011608 */
[----:B------:R-:W-:Y:S01]  /*9c70*/  IMAD.MOV.U32 R0, RZ, RZ, 0x1 ;  /* 0x00000001ff007424 */ /* 0x000fe200078e00ff */
[----:B------:R-:W-:Y:S01]  /*9c80*/  USHF.L.U32 UR6, UR8, 0x6, URZ ;  /* 0x0000000608067899 */ /* 0x000fe2000800063f */
[--C-:B------:R-:W-:Y:S01]  /*9c90*/  SHF.R.S32.HI R8, RZ, 0x6, R3.reuse ;  /* 0x00000006ff087819 */ /* 0x100fe20000011403 */
[----:B------:R-:W-:Y:S02]  /*9ca0*/  USHF.L.U32 UR7, UR8, 0xb, URZ ;  /* 0x0000000b08077899 */ /* 0x000fe4000800063f */
[----:B------:R-:W-:Y:S01]  /*9cb0*/  ULOP3.LUT UR8, UR8, 0xfffffffe, URZ, 0xc0, !UPT ;  /* 0xfffffffe08087892 */ /* 0x000fe2000f8ec03f */
[----:B------:R-:W-:Y:S01]  /*9cc0*/  PRMT R3, R0, 0x7610, R3 ;  /* 0x0000761000037816 */ /* 0x000fe20000000003 */
[----:B------:R-:W-:Y:S01]  /*9cd0*/  UISETP.GT.U32.AND UP0, UPT, UR10, 0xffff, UPT ;  /* 0x0000ffff0a00788c */ /* 0x000fe2000bf04070 */
[----:B------:R-:W-:Y:S01]  /*9ce0*/  VIADD R0, R8, 0x1 ;  /* 0x0000000108007836 */ /* 0x000fe20000000000 */
[----:B------:R-:W-:-:S02]  /*9cf0*/  USHF.L.U32 UR21, UR14, UR8, URZ ;  /* 0x000000080e157299 */ /* 0x000fc4000800063f */
[----:B------:R-:W-:Y:S02]  /*9d00*/  ULOP3.LUT UR11, UR8, 0x1, URZ, 0xfc, !UPT ;  /* 0x00000001080b7892 */ /* 0x000fe4000f8efc3f */
[----:B------:R-:W-:Y:S02]  /*9d10*/  UIMAD.WIDE.U32 UR8, UR9, UR12, URZ ;  /* 0x0000000c090872a5 */ /* 0x000fe4000f8e003f */
[----:B------:R-:W-:Y:S01]  /*9d20*/  USEL UR10, UR10, 0xffff, !UP0 ;  /* 0x0000ffff0a0a7887 */ /* 0x000fe2000c000000 */
[----:B------:R-:W-:Y:S01]  /*9d30*/  ULDC UR12, c[0x0][0x14] ;  /* 0x00000500000c7ab9 */ /* 0x000fe20000000800 */
[----:B------:R-:W-:Y:S02]  /*9d40*/  USHF.L.U32 UR11, UR14, UR11, URZ ;  /* 0x0000000b0e0b7299 */ /* 0x000fe4000800063f */
[----:B------:R-:W-:Y:S02]  /*9d50*/  UIMAD.WIDE.U32 UR38, UR8, UR12, URZ ;  /* 0x0000000c082672a5 */ /* 0x000fe4000f8e003f */
[----:B------:R-:W-:-:S02]  /*9d60*/  UIMAD UR29, UR9, UR12, URZ ;  /* 0x0000000c091d72a4 */ /* 0x000fc4000f8e023f */
[----:B------:R-:W-:Y:S02]  /*9d70*/  ULOP3.LUT UR10, UR10, 0xffff, URZ, 0xc0, !UPT ;  /* 0x0000ffff0a0a7892 */ /* 0x000fe4000f8ec03f */
[----:B------:R-:W-:Y:S02]  /*9d80*/  ULOP3.LUT UR6, UR6, 0x40, URZ, 0xc0, !UPT ;  /* 0x0000004006067892 */ /* 0x000fe4000f8ec03f */
[----:B------:R-:W-:Y:S02]  /*9d90*/  ULOP3.LUT UR7, UR7, 0x800, URZ, 0xc0, !UPT ;  /* 0x0000080007077892 */ /* 0x000fe4000f8ec03f */
[----:B------:R-:W-:Y:S02]  /*9da0*/  ULOP3.LUT UR21, UR21, UR11, URZ, 0xfc, !UPT ;  /* 0x0000000b15157292 */ /* 0x000fe4000f8efc3f */
[----:B------:R-:W-:Y:S02]  /*9db0*/  UIADD3 UR29, UR39, UR29, URZ ;  /* 0x0000001d271d7290 */ /* 0x000fe4000fffe03f */
[----:B------:R-:W-:-:S12]  /*9dc0*/  USHF.L.U32 UR30, UR30, UR10, URZ ;  /* 0x0000000a1e1e7299 */ /* 0x000fd8000800063f */
.L_x_303:
[----:B------:R-:W-:-:S03]  /*9dd0*/  UMOV UR8, 0xffffffff ;  /* 0xffffffff00087882 */ /* 0x000fc60000000000 */
[----:B------:R-:W-:Y:S05]  /*9de0*/  BRA.DIV UR8, `(.L_x_293) ;  /* 0x0000000e08987947 */ /* 0x000fea000b800000 */
[----:B------:R-:W-:-:S13]  /*9df0*/  ELECT P6, URZ, PT ;  /* 0x00000000003f782f */ /* 0x000fda00038c0000 */
.L_x_312:
[----:B------:R-:W0:Y:S01]  /*9e00*/  LDC R4, c[0x0][0x28c] ;  /* 0x0000a300ff047b82 */ /* 0x000e220000000800 */
[----:B------:R-:W-:Y:S01]  /*9e10*/  BSSY B1, `(.L_x_294) ;  /* 0x0000048000017945 */ /* 0x000fe20003800000 */
[----:B0-----:R-:W-:-:S13]  /*9e20*/  ISETP.LT.OR P6, PT, R4, 0x1, !P6 ;  /* 0x000000010400780c */ /* 0x001fda00077c1670 */
[----:B------:R-:W-:Y:S05]  /*9e30*/  @P6 BRA `(.L_x_295) ;  /* 0x0000000400146947 */ /* 0x000fea0003800000 */
[----:B------:R-:W-:Y:S01]  /*9e40*/  LEA R12, R12, UR37, 0x2 ;  /* 0x000000250c0c7c11 */ /* 0x000fe2000f8e10ff */
[----:B------:R-:W-:Y:S01]  /*9e50*/  IMAD.MOV.U32 R4, RZ, RZ, R0 ;  /* 0x000000ffff047224 */ /* 0x000fe200078e0000 */
[----:B------:R-:W-:Y:S01]  /*9e60*/  LEA R15, R6, UR6, 0x7 ;  /* 0x00000006060f7c11 */ /* 0x000fe2000f8e38ff */
[----:B------:R-:W-:Y:S01]  /*9e70*/  IMAD.MOV.U32 R5, RZ, RZ, R10 ;  /* 0x000000ffff057224 */ /* 0x000fe200078e000a */
[----:B------:R-:W-:Y:S01]  /*9e80*/  MOV R22, RZ ;  /* 0x000000ff00167202 */ /* 0x000fe20000000f00 */
[----:B------:R-:W-:Y:S01]  /*9e90*/  IMAD.SHL.U32 R14, R12, 0x40, RZ ;  /* 0x000000400c0e7824 */ /* 0x000fe200078e00ff */
[----:B------:R-:W-:-:S07]  /*9ea0*/  MOV R6, R9 ;  /* 0x0000000900067202 */ /* 0x000fce0000000f00 */
.L_x_298:
[----:B------:R-:W0:Y:S01]  /*9eb0*/  S2R R12, SR_CgaCtaId ;  /* 0x00000000000c7919 */ /* 0x000e220000008800 */
[----:B------:R-:W-:Y:S02]  /*9ec0*/  MOV R7, 0x400 ;  /* 0x0000040000077802 */ /* 0x000fe40000000f00 */
[----:B------:R-:W-:Y:S02]  /*9ed0*/  LOP3.LUT P1, RZ, R18, 0x7f, RZ, 0xc0, !PT ;  /* 0x0000007f12ff7812 */ /* 0x000fe4000782c0ff */
[----:B0-----:R-:W-:Y:S02]  /*9ee0*/  LEA R21, R12, R7, 0x18 ;  /* 0x000000070c157211 */ /* 0x001fe400078ec0ff */
[----:B------:R-:W-:-:S09]  /*9ef0*/  SHF.L.U32 R7, R5, 0x1f, RZ ;  /* 0x0000001f05077819 */ /* 0x000fd200000006ff */
[----:B------:R-:W0:Y:S01]  /*9f00*/  @!P1 LDC R12, c[0x0][0x500] ;  /* 0x00014000ff0c9b82 */ /* 0x000e220000000800 */
[----:B------:R-:W-:-:S04]  /*9f10*/  IMAD R20, R6, 0x8, R21 ;  /* 0x0000000806147824 */ /* 0x000fc800078e0215 */
[----:B------:R-:W1:Y:S02]  /*9f20*/  SYNCS.PHASECHK.TRANS64.TRYWAIT P0, [R20+URZ+0x10], R7 ;  /* 0x00001007140075a7 */ /* 0x000e64000800017f */
[----:B-1----:R-:W-:Y:S05]  /*9f30*/  @!P0 BRA `(.L_x_296) ;  /* 0x0000000c00648947 */ /* 0x002fea0003800000 */
.L_x_313:
[----:B-1----:R-:W-:Y:S01]  /*9f40*/  PRMT R7, R11, 0x9910, RZ ;  /* 0x000099100b077816 */ /* 0x002fe200000000ff */
[----:B0-----:R0:W-:Y:S03]  /*9f50*/  @!P1 SYNCS.ARRIVE.TRANS64 RZ, [R20+URZ], R12 ;  /* 0x0000000c14ff99a7 */ /* 0x0011e6000800003f */
[----:B------:R-:W-:-:S13]  /*9f60*/  ISETP.NE.AND P0, PT, R7, 0x2, PT ;  /* 0x000000020700780c */ /* 0x000fda0003f05270 */
[----:B0-----:R-:W-:Y:S05]  /*9f70*/  @P0 BRA `(.L_x_297) ;  /* 0x0000000000040947 */ /* 0x001fea0003800000 */
[----:B------:R-:W-:Y:S01]  /*9f80*/  BPT.TRAP 0x1 ;  /* 0x000000040000795c */ /* 0x000fe20000300000 */
.L_x_297:
[----:B------:R-:W-:Y:S01]  /*9f90*/  LEA R7, R6, UR37, 0x3 ;  /* 0x0000002506077c11 */ /* 0x000fe2000f8e18ff */
[----:B------:R-:W-:Y:S01]  /*9fa0*/  VIADD R4, R4, 0xffffffff ;  /* 0xffffffff04047836 */ /* 0x000fe20000000000 */
[----:B------:R-:W-:Y:S01]  /*9fb0*/  LEA R12, R6, UR7, 0xd ;  /* 0x00000007060c7c11 */ /* 0x000fe2000f8e68ff */
[----:B------:R-:W-:Y:S01]  /*9fc0*/  UIADD3 UR14, UP0, UR40, 0xf0, URZ ;  /* 0x000000f0280e7890 */ /* 0x000fe2000ff1e03f */
[----:B------:R-:W-:Y:S01]  /*9fd0*/  SHF.L.U32 R7, R7, 0xb, RZ ;  /* 0x0000000b07077819 */ /* 0x000fe200000006ff */
[----:B------:R-:W-:Y:S01]  /*9fe0*/  UIADD3 UR42, UP1, UR40, 0x1f0, URZ ;  /* 0x000001f0282a7890 */ /* 0x000fe2000ff3e03f */
[----:B------:R-:W-:Y:S01]  /*9ff0*/  R2UR UR34, R22 ;  /* 0x00000000162272ca */ /* 0x000fe200000e0000 */
[--C-:B------:R-:W-:Y:S01]  /*a000*/  IMAD R12, R12, 0x4, R21.reuse ;  /* 0x000000040c0c7824 */ /* 0x100fe200078e0215 */
[----:B------:R-:W-:Y:S01]  /*a010*/  R2UR UR33, R20 ;  /* 0x00000000142172ca */ /* 0x000fe200000e0000 */
[----:B------:R-:W-:Y:S01]  /*a020*/  IMAD R7, R7, 0x4, R21 ;  /* 0x0000000407077824 */ /* 0x000fe200078e0215 */
[----:B------:R-:W-:Y:S01]  /*a030*/  R2UR UR36, R13 ;  /* 0x000000000d2472ca */ /* 0x000fe200000e0000 */
[----:B------:R-:W-:Y:S01]  /*a040*/  UIADD3.X UR15, URZ, UR41, URZ, UP0, !UPT ;  /* 0x000000293f0f7290 */ /* 0x000fe200087fe43f */
[----:B------:R-:W-:Y:S01]  /*a050*/  R2UR UR8, R12 ;  /* 0x000000000c0872ca */ /* 0x000fe200000e0000 */
[----:B------:R-:W-:Y:S01]  /*a060*/  UPRMT UR31, URZ, 0x5410, UR30 ;  /* 0x000054103f1f7896 */ /* 0x000fe2000800001e */
[----:B------:R-:W-:Y:S01]  /*a070*/  R2UR UR24, R7 ;  /* 0x00000000071872ca */ /* 0x000fe200000e0000 */
[----:B------:R-:W-:Y:S01]  /*a080*/  UIADD3.X UR43, URZ, UR41, URZ, UP1, !UPT ;  /* 0x000000293f2b7290 */ /* 0x000fe20008ffe43f */
[----:B------:R-:W-:Y:S01]  /*a090*/  R2UR UR35, R14 ;  /* 0x000000000e2372ca */ /* 0x000fe200000e0000 */
[----:B------:R-:W-:Y:S01]  /*a0a0*/  UPRMT UR44, URZ, 0x5410, UR21 ;  /* 0x000054103f2c7896 */ /* 0x000fe20008000015 */
[----:B------:R-:W-:Y:S01]  /*a0b0*/  R2UR UR19, R15 ;  /* 0x000000000f1372ca */ /* 0x000fe200000e0000 */
[----:B------:R-:W-:Y:S01]  /*a0c0*/  UIADD3 UR26, UR34, 0x20, URZ ;  /* 0x00000020221a7890 */ /* 0x000fe2000fffe03f */
[----:B------:R-:W-:Y:S01]  /*a0d0*/  ISETP.GT.AND P1, PT, R4, 0x1, PT ;  /* 0x000000010400780c */ /* 0x000fe20003f24270 */
[----:B------:R-:W-:Y:S01]  /*a0e0*/  UMOV UR22, 0x0 ;  /* 0x0000000000167882 */ /* 0x000fe20000000000 */
[----:B------:R-:W-:Y:S01]  /*a0f0*/  IADD3 R6, R6, 0x1, RZ ;  /* 0x0000000106067810 */ /* 0x000fe20007ffe0ff */
[----:B------:R-:W-:Y:S01]  /*a100*/  UMOV UR23, 0x10000000 ;  /* 0x1000000000177882 */ /* 0x000fe20000000000 */
[----:B------:R-:W-:Y:S01]  /*a110*/  UMOV UR25, UR33 ;  /* 0x0000002100197c82 */ /* 0x000fe20008000000 */
[----:B------:R-:W-:Y:S01]  /*a120*/  UIADD3 UR16, UR8, 0x20100, URZ ;  /* 0x0002010008107890 */ /* 0x000fe2000fffe03f */
[----:B------:R-:W-:Y:S01]  /*a130*/  ISETP.NE.AND P0, PT, R6, 0x2, PT ;  /* 0x000000020600780c */ /* 0x000fe20003f05270 */
[----:B------:R-:W-:Y:S01]  /*a140*/  UIADD3 UR32, UR24, 0x100, URZ ;  /* 0x0000010018207890 */ /* 0x000fe2000fffe03f */
[----:B------:R-:W-:Y:S01]  /*a150*/  VIADD R22, R22, 0x40 ;  /* 0x0000004016167836 */ /* 0x000fe20000000000 */
[----:B------:R-:W-:Y:S01]  /*a160*/  UIADD3 UR24, UR24, 0x8100, URZ ;  /* 0x0000810018187890 */ /* 0x000fe2000fffe03f */
[----:B------:R-:W-:Y:S01]  /*a170*/  SEL R12, RZ, 0x1, P0 ;  /* 0x00000001ff0c7807 */ /* 0x000fe20000000000 */
[----:B------:R-:W-:Y:S01]  /*a180*/  UIADD3 UR8, UR8, 0x24100, URZ ;  /* 0x0002410008087890 */ /* 0x000fe2000fffe03f */
[----:B------:R-:W-:Y:S01]  /*a190*/  SEL R6, R6, RZ, P0 ;  /* 0x000000ff06067207 */ /* 0x000fe20000000000 */
[----:B------:R-:W-:Y:S01]  /*a1a0*/  UMOV UR28, UR36 ;  /* 0x00000024001c7c82 */ /* 0x000fe20008000000 */
[----:B------:R-:W-:Y:S01]  /*a1b0*/  UMOV UR27, UR35 ;  /* 0x00000023001b7c82 */ /* 0x000fe20008000000 */
[----:B------:R-:W-:Y:S01]  /*a1c0*/  UMOV UR17, UR33 ;  /* 0x0000002100117c82 */ /* 0x000fe20008000000 */
[----:B------:R-:W-:Y:S01]  /*a1d0*/  UMOV UR18, UR34 ;  /* 0x0000002200127c82 */ /* 0x000fe20008000000 */
[----:B------:R-:W-:Y:S01]  /*a1e0*/  UMOV UR20, UR36 ;  /* 0x0000002400147c82 */ /* 0x000fe20008000000 */
[----:B------:R0:W-:Y:S01]  /*a1f0*/  UTMALDG.3D.MULTICAST [UR32], [UR14], UR31, desc[UR22] ;  /* 0x000016200e0073b4 */ /* 0x0001e2000801181f */
[----:B------:R-:W-:Y:S01]  /*a200*/  UMOV UR9, UR33 ;  /* 0x0000002100097c82 */ /* 0x000fe20008000000 */
[----:B------:R-:W-:Y:S01]  /*a210*/  UMOV UR11, UR19 ;  /* 0x00000013000b7c82 */ /* 0x000fe20008000000 */
[----:B------:R-:W-:Y:S01]  /*a220*/  UMOV UR12, UR36 ;  /* 0x00000024000c7c82 */ /* 0x000fe20008000000 */
[----:B------:R-:W-:Y:S01]  /*a230*/  UMOV UR10, UR26 ;  /* 0x0000001a000a7c82 */ /* 0x000fe20008000000 */
[----:B------:R-:W-:Y:S01]  /*a240*/  LOP3.LUT R5, R5, R12, RZ, 0x3c, !PT ;  /* 0x0000000c05057212 */ /* 0x000fe200078e3cff */
[----:B------:R0:W-:Y:S01]  /*a250*/  UTMALDG.3D.MULTICAST [UR24], [UR14], UR31, desc[UR22] ;  /* 0x000016180e0073b4 */ /* 0x0001e2000801181f */
[----:B------:R0:W-:Y:S01]  /*a260*/  UTMALDG.3D.MULTICAST [UR16], [UR42], UR44, desc[UR22] ;  /* 0x000016102a0073b4 */ /* 0x0001e2000801182c */
[----:B------:R0:W-:Y:S02]  /*a270*/  UTMALDG.3D.MULTICAST [UR8], [UR42], UR44, desc[UR22] ;  /* 0x000016082a0073b4 */ /* 0x0001e4000801182c */
[----:B0-----:R-:W-:Y:S05]  /*a280*/  @P1 BRA `(.L_x_298) ;  /* 0xfffffffc00081947 */ /* 0x001fea000383ffff */
.L_x_295:
[----:B------:R-:W-:Y:S05]  /*a290*/  BSYNC B1 ;  /* 0x0000000000017941 */ /* 0x000fea0003800000 */
.L_x_294:
[----:B------:R-:W-:Y:S01]  /*a2a0*/  LOP3.LUT P1, RZ, R3, 0xff, RZ, 0xc0, !PT ;  /* 0x000000ff03ff7812 */ /* 0x000fe2000782c0ff */
[----:B------:R-:W-:Y:S01]  /*a2b0*/  ULDC.64 UR8, c[0x0][0x650] ;  /* 0x0001940000087ab9 */ /* 0x000fe20000000a00 */
[----:B------:R-:W-:Y:S01]  /*a2c0*/  IADD3 R9, R8, R9, RZ ;  /* 0x0000000908097210 */ /* 0x000fe20007ffe0ff */
[----:B------:R-:W-:Y:S01]  /*a2d0*/  BSSY B1, `(.L_x_299) ;  /* 0x000006c000017945 */ /* 0x000fe20003800000 */
[----:B------:R-:W-:Y:S01]  /*a2e0*/  IADD3 R16, P2, R16, UR38, RZ ;  /* 0x0000002610107c10 */ /* 0x000fe2000ff5e0ff */
[----:B------:R-:W-:Y:S01]  /*a2f0*/  IMAD.MOV.U32 R12, RZ, RZ, -0x1 ;  /* 0xffffffffff0c7424 */ /* 0x000fe200078e00ff */
[----:B------:R-:W-:Y:S01]  /*a300*/  SHF.R.U32.HI R3, RZ, 0x1, R9 ;  /* 0x00000001ff037819 */ /* 0x000fe20000011609 */
[----:B------:R-:W-:Y:S01]  /*a310*/  IMAD.MOV.U32 R6, RZ, RZ, -0x1 ;  /* 0xffffffffff067424 */ /* 0x000fe200078e00ff */
[----:B------:R-:W-:Y:S02]  /*a320*/  ISETP.GT.U32.AND P0, PT, R9, 0x1, PT ;  /* 0x000000010900780c */ /* 0x000fe40003f04070 */
[----:B------:R-:W-:-:S02]  /*a330*/  LOP3.LUT R3, R3, 0x1, RZ, 0xc0, !PT ;  /* 0x0000000103037812 */ /* 0x000fc400078ec0ff */
[----:B------:R-:W-:Y:S01]  /*a340*/  ISETP.LT.U32.AND P0, PT, R8, 0x2, P0 ;  /* 0x000000020800780c */ /* 0x000fe20000701070 */
[----:B------:R-:W0:Y:S01]  /*a350*/  @P1 S2R R5, SR_CgaCtaId ;  /* 0x0000000000051919 */ /* 0x000e220000008800 */
[----:B------:R-:W-:Y:S02]  /*a360*/  @P1 MOV R4, 0x400 ;  /* 0x0000040000041802 */ /* 0x000fe40000000f00 */
[----:B------:R-:W-:Y:S02]  /*a370*/  IADD3.X R17, R17, UR29, RZ, P2, !PT ;  /* 0x0000001d11117c10 */ /* 0x000fe400097fe4ff */
[----:B------:R-:W-:Y:S02]  /*a380*/  ISETP.GE.U32.AND P2, PT, R16, UR8, PT ;  /* 0x0000000810007c0c */ /* 0x000fe4000bf46070 */
[----:B------:R-:W-:Y:S02]  /*a390*/  MOV R13, 0xffffffff ;  /* 0xffffffff000d7802 */ /* 0x000fe40000000f00 */
[----:B------:R-:W-:-:S02]  /*a3a0*/  LOP3.LUT R9, R9, 0x1, RZ, 0xc0, !PT ;  /* 0x0000000109097812 */ /* 0x000fc400078ec0ff */
[----:B0-----:R-:W-:-:S04]  /*a3b0*/  @P1 LEA R4, R5, R4, 0x18 ;  /* 0x0000000405041211 */ /* 0x001fc800078ec0ff */
[----:B------:R0:W-:Y:S01]  /*a3c0*/  @P1 SYNCS.ARRIVE.TRANS64.A1T0 RZ, [R4+URZ+0x38], RZ ;  /* 0x000038ff04ff19a7 */ /* 0x0001e2000810003f */
[----:B------:R-:W-:Y:S02]  /*a3d0*/  ISETP.NE.U32.AND P1, PT, R3, 0x1, PT ;  /* 0x000000010300780c */ /* 0x000fe40003f25070 */
[----:B------:R-:W-:Y:S02]  /*a3e0*/  SEL R3, RZ, 0x1, !P0 ;  /* 0x00000001ff037807 */ /* 0x000fe40004000000 */
[----:B------:R-:W-:Y:S02]  /*a3f0*/  ISETP.GE.U32.AND.EX P0, PT, R17, UR9, PT, P2 ;  /* 0x0000000911007c0c */ /* 0x000fe4000bf06120 */
[----:B------:R-:W-:-:S04]  /*a400*/  ISETP.GT.U32.AND P1, PT, R8, 0x1, !P1 ;  /* 0x000000010800780c */ /* 0x000fc80004f24070 */
[----:B0-----:R-:W-:-:S04]  /*a410*/  SEL R4, RZ, 0x1, !P1 ;  /* 0x00000001ff047807 */ /* 0x001fc80004800000 */
[--C-:B------:R-:W-:Y:S02]  /*a420*/  LOP3.LUT R10, R4, R10, R3.reuse, 0x96, !PT ;  /* 0x0000000a040a7212 */ /* 0x100fe400078e9603 */
[----:B------:R-:W-:Y:S02]  /*a430*/  PRMT R4, RZ, 0x7610, R4 ;  /* 0x00007610ff047816 */ /* 0x000fe40000000004 */
[----:B------:R-:W-:Y:S01]  /*a440*/  PRMT R3, RZ, 0x7610, R3 ;  /* 0x00007610ff037816 */ /* 0x000fe20000000003 */
[----:B------:R-:W-:Y:S06]  /*a450*/  @P0 BRA `(.L_x_300) ;  /* 0x00000004004c0947 */ /* 0x000fec0003800000 */
[----:B------:R-:W0:Y:S01]  /*a460*/  S2R R14, SR_CTAID.X ;  /* 0x00000000000e7919 */ /* 0x000e220000002500 */
[----:B------:R-:W-:Y:S01]  /*a470*/  ULDC.64 UR8, c[0x0][0x628] ;  /* 0x00018a0000087ab9 */ /* 0x000fe20000000a00 */
[----:B------:R-:W1:Y:S01]  /*a480*/  LDC R15, c[0x0][0x144] ;  /* 0x00005100ff0f7b82 */ /* 0x000e620000000800 */
[----:B------:R-:W-:Y:S01]  /*a490*/  ISETP.NE.U32.AND P0, PT, RZ, UR8, PT ;  /* 0x00000008ff007c0c */ /* 0x000fe2000bf05070 */
[----:B------:R-:W2:Y:S01]  /*a4a0*/  S2R R12, SR_CTAID.Y ;  /* 0x00000000000c7919 */ /* 0x000ea20000002600 */
[----:B------:R-:W-:Y:S01]  /*a4b0*/  ULDC UR10, c[0x0][0x150] ;  /* 0x00005400000a7ab9 */ /* 0x000fe20000000800 */
[----:B------:R-:W-:Y:S01]  /*a4c0*/  ULDC UR11, c[0x0][0x630] ;  /* 0x00018c00000b7ab9 */ /* 0x000fe20000000800 */
[----:B------:R-:W-:Y:S01]  /*a4d0*/  ISETP.NE.AND.EX P0, PT, RZ, UR9, PT, P0 ;  /* 0x00000009ff007c0c */ /* 0x000fe2000bf05300 */
[----:B------:R-:W-:Y:S01]  /*a4e0*/  IMAD.MOV.U32 R4, RZ, RZ, R16 ;  /* 0x000000ffff047224 */ /* 0x000fe200078e0010 */
[----:B0-----:R-:W-:-:S05]  /*a4f0*/  I2FP.F32.U32 R5, R14 ;  /* 0x0000000e00057245 */ /* 0x001fca0000201000 */
[----:B------:R-:W-:Y:S01]  /*a500*/  FMUL R20, R5, UR10 ;  /* 0x0000000a05147c20 */ /* 0x000fe20008400000 */
[----:B------:R-:W-:-:S05]  /*a510*/  IMAD.MOV.U32 R5, RZ, RZ, R17 ;  /* 0x000000ffff057224 */ /* 0x000fca00078e0011 */
[----:B--2---:R-:W-:Y:S05]  /*a520*/  @!P0 BRA `(.L_x_301) ;  /* 0x0000000000288947 */ /* 0x004fea0003800000 */
[----:B------:R-:W-:Y:S02]  /*a530*/  ULDC UR10, c[0x0][0x634] ;  /* 0x00018d00000a7ab9 */ /* 0x000fe40000000800 */
[----:B------:R-:W-:-:S04]  /*a540*/  IADD3 R5, P0, R16, UR10, RZ ;  /* 0x0000000a10057c10 */ /* 0x000fc8000ff1e0ff */
[----:B------:R-:W-:-:S05]  /*a550*/  IADD3.X R13, RZ, R17, RZ, P0, !PT ;  /* 0x00000011ff0d7210 */ /* 0x000fca00007fe4ff */
[----:B------:R-:W-:-:S04]  /*a560*/  IMAD.WIDE.U32 R6, R13, UR8, RZ ;  /* 0x000000080d067c25 */ /* 0x000fc8000f8e00ff */
[----:B------:R-:W-:-:S04]  /*a570*/  IMAD.WIDE.U32 R6, P0, R5, UR9, R6 ;  /* 0x0000000905067c25 */ /* 0x000fc8000f800006 */
[----:B------:R-:W-:-:S04]  /*a580*/  IMAD.WIDE.U32 R4, R5, UR8, RZ ;  /* 0x0000000805047c25 */ /* 0x000fc8000f8e00ff */
[----:B------:R-:W-:Y:S01]  /*a590*/  IMAD.MOV.U32 R4, RZ, RZ, R7 ;  /* 0x000000ffff047224 */ /* 0x000fe200078e0007 */
[----:B------:R-:W-:Y:S01]  /*a5a0*/  IADD3 RZ, P1, R5, R6, RZ ;  /* 0x0000000605ff7210 */ /* 0x000fe20007f3e0ff */
[----:B------:R-:W-:-:S04]  /*a5b0*/  IMAD.X R5, RZ, RZ, RZ, P0 ;  /* 0x000000ffff057224 */ /* 0x000fc800000e06ff */
[----:B------:R-:W-:-:S08]  /*a5c0*/  IMAD.WIDE.U32.X R4, R13, UR9, R4, P1 ;  /* 0x000000090d047c25 */ /* 0x000fd000088e0404 */
.L_x_301:
[--C-:B------:R-:W-:Y:S01]  /*a5d0*/  SHF.R.U64 R13, R4, UR11, R5.reuse ;  /* 0x0000000b040d7c19 */ /* 0x100fe20008001205 */
[----:B------:R-:W0:Y:S01]  /*a5e0*/  F2I.U32.TRUNC.NTZ R20, R20 ;  /* 0x0000001400147305 */ /* 0x000e22000020f000 */
[----:B------:R-:W-:Y:S01]  /*a5f0*/  SHF.R.U32.HI R4, RZ, UR11, R5 ;  /* 0x0000000bff047c19 */ /* 0x000fe20008011605 */
[----:B------:R-:W-:Y:S01]  /*a600*/  ULDC.64 UR8, c[0x0][0x620] ;  /* 0x0001880000087ab9 */ /* 0x000fe20000000a00 */
[----:B------:R-:W-:Y:S01]  /*a610*/  IADD3 R7, P0, RZ, -R13, RZ ;  /* 0x8000000dff077210 */ /* 0x000fe20007f1e0ff */
[----:B------:R-:W-:Y:S01]  /*a620*/  ULDC.64 UR10, c[0x0][0x640] ;  /* 0x00019000000a7ab9 */ /* 0x000fe20000000a00 */
[----:B------:R-:W2:Y:S02]  /*a630*/  LDC R21, c[0x0][0x148] ;  /* 0x00005200ff157b82 */ /* 0x000ea40000000800 */
[----:B------:R-:W-:Y:S02]  /*a640*/  IADD3.X R4, RZ, ~R4, RZ, P0, !PT ;  /* 0x80000004ff047210 */ /* 0x000fe400007fe4ff */
[----:B------:R-:W-:-:S03]  /*a650*/  ISETP.NE.U32.AND P0, PT, RZ, UR10, PT ;  /* 0x0000000aff007c0c */ /* 0x000fc6000bf05070 */
[----:B------:R-:W-:Y:S01]  /*a660*/  IMAD R6, R4, UR8, RZ ;  /* 0x0000000804067c24 */ /* 0x000fe2000f8e02ff */
[----:B------:R-:W-:Y:S01]  /*a670*/  ISETP.NE.AND.EX P0, PT, RZ, UR11, PT, P0 ;  /* 0x0000000bff007c0c */ /* 0x000fe2000bf05300 */
[----:B------:R-:W-:Y:S01]  /*a680*/  IMAD.WIDE.U32 R4, R7, UR8, R16 ;  /* 0x0000000807047c25 */ /* 0x000fe2000f8e0010 */
[----:B------:R-:W-:-:S03]  /*a690*/  ULDC UR8, c[0x0][0x618] ;  /* 0x0001860000087ab9 */ /* 0x000fc60000000800 */
[----:B------:R-:W-:Y:S01]  /*a6a0*/  IMAD R7, R7, UR9, R6 ;  /* 0x0000000907077c24 */ /* 0x000fe2000f8e0206 */
[----:B------:R-:W-:Y:S01]  /*a6b0*/  ULDC UR9, c[0x0][0x154] ;  /* 0x0000550000097ab9 */ /* 0x000fe20000000800 */
[----:B0-----:R-:W-:-:S03]  /*a6c0*/  IMAD.MOV R6, RZ, RZ, -R20 ;  /* 0x000000ffff067224 */ /* 0x001fc600078e0a14 */
[----:B------:R-:W-:Y:S01]  /*a6d0*/  IADD3 R5, R5, R7, RZ ;  /* 0x0000000705057210 */ /* 0x000fe20007ffe0ff */
[----:B-1----:R-:W-:Y:S01]  /*a6e0*/  IMAD R14, R15, R6, R14 ;  /* 0x000000060f0e7224 */ /* 0x002fe200078e020e */
[----:B------:R-:W-:Y:S02]  /*a6f0*/  I2FP.F32.U32 R6, R12 ;  /* 0x0000000c00067245 */ /* 0x000fe40000201000 */
[--C-:B------:R-:W-:Y:S02]  /*a700*/  SHF.R.U64 R15, R4, UR8, R5.reuse ;  /* 0x00000008040f7c19 */ /* 0x100fe40008001205 */
[----:B------:R-:W-:Y:S01]  /*a710*/  SHF.R.U32.HI R4, RZ, UR8, R5 ;  /* 0x00000008ff047c19 */ /* 0x000fe20008011605 */
[----:B------:R-:W-:Y:S01]  /*a720*/  FMUL R6, R6, UR9 ;  /* 0x0000000906067c20 */ /* 0x000fe20008400000 */
[----:B------:R-:W-:Y:S02]  /*a730*/  ULDC UR8, c[0x0][0x608] ;  /* 0x0001820000087ab9 */ /* 0x000fe40000000800 */
[--C-:B------:R-:W-:Y:S01]  /*a740*/  SHF.R.U64 R22, R15, UR8, R4.reuse ;  /* 0x000000080f167c19 */ /* 0x100fe20008001204 */
[----:B------:R0:W1:Y:S01]  /*a750*/  F2I.U32.TRUNC.NTZ R24, R6 ;  /* 0x0000000600187305 */ /* 0x000062000020f000 */
[----:B------:R-:W-:Y:S01]  /*a760*/  SHF.R.U32.HI R5, RZ, UR8, R4 ;  /* 0x00000008ff057c19 */ /* 0x000fe20008011604 */
[----:B------:R-:W-:-:S03]  /*a770*/  ULDC UR8, c[0x0][0x658] ;  /* 0x0001960000087ab9 */ /* 0x000fc60000000800 */
[--C-:B------:R-:W-:Y:S02]  /*a780*/  SHF.R.U64 R20, R22, UR8, R5.reuse ;  /* 0x0000000816147c19 */ /* 0x100fe40008001205 */
[----:B------:R-:W-:-:S03]  /*a790*/  SHF.R.U32.HI R23, RZ, UR8, R5 ;  /* 0x00000008ff177c19 */ /* 0x000fc60008011605 */
[----:B------:R-:W-:Y:S01]  /*a7a0*/  IMAD.MOV.U32 R4, RZ, RZ, R20 ;  /* 0x000000ffff047224 */ /* 0x000fe200078e0014 */
[----:B------:R-:W-:Y:S01]  /*a7b0*/  MOV R5, R23 ;  /* 0x0000001700057202 */ /* 0x000fe20000000f00 */
[----:B0-----:R-:W-:Y:S06]  /*a7c0*/  @!P0 BRA `(.L_x_302) ;  /* 0x0000000000288947 */ /* 0x001fec0003800000 */
[----:B------:R-:W-:Y:S02]  /*a7d0*/  ULDC UR8, c[0x0][0x64c] ;  /* 0x0001930000087ab9 */ /* 0x000fe40000000800 */
[----:B------:R-:W-:-:S05]  /*a7e0*/  IADD3 R5, P0, R20, UR8, RZ ;  /* 0x0000000814057c10 */ /* 0x000fca000ff1e0ff */
[----:B------:R-:W-:-:S04]  /*a7f0*/  IMAD.X R23, RZ, RZ, R23, P0 ;  /* 0x000000ffff177224 */ /* 0x000fc800000e0617 */
[----:B------:R-:W-:-:S04]  /*a800*/  IMAD.WIDE.U32 R6, R23, UR10, RZ ;  /* 0x0000000a17067c25 */ /* 0x000fc8000f8e00ff */
[----:B------:R-:W-:-:S04]  /*a810*/  IMAD.WIDE.U32 R6, P0, R5, UR11, R6 ;  /* 0x0000000b05067c25 */ /* 0x000fc8000f800006 */
[----:B------:R-:W-:-:S04]  /*a820*/  IMAD.WIDE.U32 R4, R5, UR10, RZ ;  /* 0x0000000a05047c25 */ /* 0x000fc8000f8e00ff */
[----:B------:R-:W-:Y:S01]  /*a830*/  IMAD.MOV.U32 R4, RZ, RZ, R7 ;  /* 0x000000ffff047224 */ /* 0x000fe200078e0007 */
[----:B------:R-:W-:Y:S02]  /*a840*/  IADD3 RZ, P1, R5, R6, RZ ;  /* 0x0000000605ff7210 */ /* 0x000fe40007f3e0ff */
[----:B------:R-:W-:-:S03]  /*a850*/  IADD3.X R5, RZ, RZ, RZ, P0, !PT ;  /* 0x000000ffff057210 */ /* 0x000fc600007fe4ff */
[----:B------:R-:W-:-:S08]  /*a860*/  IMAD.WIDE.U32.X R4, R23, UR11, R4, P1 ;  /* 0x0000000b17047c25 */ /* 0x000fd000088e0404 */
.L_x_302:
[----:B------:R-:W-:Y:S01]  /*a870*/  ISETP.NE.AND P0, PT, R2, 0x1, PT ;  /* 0x000000010200780c */ /* 0x000fe20003f05270 */
[----:B------:R-:W-:Y:S01]  /*a880*/  ULDC UR8, c[0x0][0x648] ;  /* 0x0001920000087ab9 */ /* 0x000fe20000000800 */
[----:B-1----:R-:W-:Y:S01]  /*a890*/  IADD3 R24, -R24, RZ, RZ ;  /* 0x000000ff18187210 */ /* 0x002fe20007ffe1ff */
[----:B------:R-:W-:Y:S01]  /*a8a0*/  ULDC UR9, c[0x0][0x610] ;  /* 0x0001840000097ab9 */ /* 0x000fe20000000800 */
[----:B------:R-:W-:Y:S01]  /*a8b0*/  SHF.R.U64 R5, R4, UR8, R5 ;  /* 0x0000000804057c19 */ /* 0x000fe20008001205 */
[----:B------:R-:W-:Y:S01]  /*a8c0*/  ULDC UR8, c[0x0][0x638] ;  /* 0x00018e0000087ab9 */ /* 0x000fe20000000800 */
[----:B------:R-:W-:Y:S02]  /*a8d0*/  LOP3.LUT R22, R22, UR13, RZ, 0xc0, !PT ;  /* 0x0000000d16167c12 */ /* 0x000fe4000f8ec0ff */
[----:B------:R-:W-:Y:S01]  /*a8e0*/  LOP3.LUT R15, R15, UR4, RZ, 0xc0, !PT ;  /* 0x000000040f0f7c12 */ /* 0x000fe2000f8ec0ff */
[----:B------:R-:W-:Y:S01]  /*a8f0*/  IMAD.MOV R7, RZ, RZ, -R5 ;  /* 0x000000ffff077224 */ /* 0x000fe200078e0a05 */
[----:B------:R-:W-:Y:S01]  /*a900*/  MOV R4, 0x1 ;  /* 0x0000000100047802 */ /* 0x000fe20000000f00 */
[----:B------:R-:W-:-:S02]  /*a910*/  IMAD R5, R5, UR5, R22 ;  /* 0x0000000505057c24 */ /* 0x000fc4000f8e0216 */
[----:B--2---:R-:W-:Y:S02]  /*a920*/  @P0 IMAD R14, R21, R24, R12 ;  /* 0x00000018150e0224 */ /* 0x004fe400078e020c */
[----:B------:R-:W-:Y:S01]  /*a930*/  IMAD R20, R7, UR8, R20 ;  /* 0x0000000807147c24 */ /* 0x000fe2000f8e0214 */
[----:B------:R-:W-:Y:S01]  /*a940*/  ULDC UR8, c[0x0][0x600] ;  /* 0x0001800000087ab9 */ /* 0x000fe20000000800 */
[----:B------:R-:W-:Y:S02]  /*a950*/  IMAD R14, R5, UR9, R14 ;  /* 0x00000009050e7c24 */ /* 0x000fe4000f8e020e */
[----:B------:R-:W-:-:S05]  /*a960*/  IMAD R5, R20, UR8, R15 ;  /* 0x0000000814057c24 */ /* 0x000fca000f8e020f */
[----:B------:R-:W-:Y:S02]  /*a970*/  SEL R6, R5, R14, !P0 ;  /* 0x0000000e05067207 */ /* 0x000fe40004000000 */
[----:B------:R-:W-:-:S07]  /*a980*/  SEL R12, R14, R5, !P0 ;  /* 0x000000050e0c7207 */ /* 0x000fce0004000000 */
.L_x_300:
[----:B------:R-:W-:Y:S05]  /*a990*/  BSYNC B1 ;  /* 0x0000000000017941 */ /* 0x000fea0003800000 */
.L_x_299:
[----:B------:R-:W-:-:S13]  /*a9a0*/  LOP3.LUT P0, RZ, R4, 0xff, RZ, 0xc0, !PT ;  /* 0x000000ff04ff7812 */ /* 0x000fda000780c0ff */
[----:B------:R-:W-:Y:S05]  /*a9b0*/  @P0 BRA `(.L_x_303) ;  /* 0xfffffff400040947 */ /* 0x000fea000383ffff */
[----:B------:R-:W-:Y:S05]  /*a9c0*/  BSYNC B0 ;  /* 0x0000000000007941 */ /* 0x000fea0003800000 */
.L_x_292:
[----:B------:R-:W-:-:S03]  /*a9d0*/  UMOV UR8, 0xffffffff ;  /* 0xffffffff00087882 */ /* 0x000fc60000000000 */
[----:B------:R-:W-:Y:S05]  /*a9e0*/  BRA.DIV UR8, `(.L_x_304) ;  /* 0x0000000208cc7947 */ /* 0x000fea000b800000 */
[----:B------:R-:W-:-:S13]  /*a9f0*/  ELECT P6, URZ, PT ;  /* 0x00000000003f782f */ /* 0x000fda00038c0000 */
.L_x_316:
[----:B------:R-:W-:Y:S04]  /*aa00*/  BSSY B0, `(.L_x_305) ;  /* 0x0000019000007945 */ /* 0x000fe80003800000 */
[----:B------:R-:W-:Y:S05]  /*aa10*/  @!P6 BRA `(.L_x_306) ;  /* 0x00000000005ce947 */ /* 0x000fea0003800000 */
[----:B------:R-:W-:-:S04]  /*aa20*/  LOP3.LUT R19, R19, 0x2, RZ, 0xfc, !PT ;  /* 0x0000000213137812 */ /* 0x000fc800078efcff */
[----:B------:R-:W-:-:S13]  /*aa30*/  ISETP.NE.AND P0, PT, R19, 0x3, PT ;  /* 0x000000031300780c */ /* 0x000fda0003f05270 */
[----:B------:R-:W-:Y:S05]  /*aa40*/  @!P0 BRA `(.L_x_307) ;  /* 0x0000000000048947 */ /* 0x000fea0003800000 */
[----:B------:R-:W-:Y:S01]  /*aa50*/  BPT.TRAP 0x1 ;  /* 0x000000040000795c */ /* 0x000fe20000300000 */
.L_x_307:
[----:B------:R-:W0:Y:S01]  /*aa60*/  S2R R3, SR_CgaCtaId ;  /* 0x0000000000037919 */ /* 0x000e220000008800 */
[----:B------:R-:W-:Y:S02]  /*aa70*/  MOV R0, 0x400 ;  /* 0x0000040000007802 */ /* 0x000fe40000000f00 */
[----:B------:R-:W-:Y:S02]  /*aa80*/  SHF.L.U32 R2, R10, 0x1f, RZ ;  /* 0x0000001f0a027819 */ /* 0x000fe400000006ff */
[----:B0-----:R-:W-:-:S05]  /*aa90*/  LEA R0, R3, R0, 0x18 ;  /* 0x0000000003007211 */ /* 0x001fca00078ec0ff */
[----:B------:R-:W-:-:S05]  /*aaa0*/  VIADD R0, R0, 0x10 ;  /* 0x0000001000007836 */ /* 0x000fca0000000000 */
[C---:B------:R-:W-:Y:S01]  /*aab0*/  LEA R5, R9.reuse, R0, 0x3 ;  /* 0x0000000009057211 */ /* 0x040fe200078e18ff */
[----:B------:R-:W-:-:S03]  /*aac0*/  VIADD R9, R9, 0x1 ;  /* 0x0000000109097836 */ /* 0x000fc60000000000 */
[----:B------:R-:W0:Y:S02]  /*aad0*/  SYNCS.PHASECHK.TRANS64.TRYWAIT P0, [R5+URZ], R2 ;  /* 0x00000002050075a7 */ /* 0x000e24000800017f */
[----:B------:R-:W-:-:S04]  /*aae0*/  ISETP.NE.AND P1, PT, R9, 0x2, PT ;  /* 0x000000020900780c */ /* 0x000fc80003f25270 */
[----:B------:R-:W-:Y:S02]  /*aaf0*/  SEL R3, RZ, 0x1, P1 ;  /* 0x00000001ff037807 */ /* 0x000fe40000800000 */
[----:B------:R-:W-:Y:S02]  /*ab00*/  SEL R9, R9, RZ, P1 ;  /* 0x000000ff09097207 */ /* 0x000fe40000800000 */
[----:B------:R-:W-:Y:S01]  /*ab10*/  LOP3.LUT R3, R10, R3, RZ, 0x3c, !PT ;  /* 0x000000030a037212 */ /* 0x000fe200078e3cff */
[----:B0-----:R-:W-:Y:S06]  /*ab20*/  @!P0 BRA `(.L_x_308) ;  /* 0x00000000009c8947 */ /* 0x001fec0003800000 */
.L_x_317:
[----:B------:R-:W-:Y:S02]  /*ab30*/  LEA R9, R9, R0, 0x3 ;  /* 0x0000000009097211 */ /* 0x000fe400078e18ff */
[----:B------:R-:W-:-:S07]  /*ab40*/  SHF.L.U32 R0, R3, 0x1f, RZ ;  /* 0x0000001f03007819 */ /* 0x000fce00000006ff */
.L_x_309:
[----:B-1----:R1:W2:Y:S02]  /*ab50*/  SYNCS.PHASECHK.TRANS64.TRYWAIT P0, [R9+URZ], R0 ;  /* 0x00000000090075a7 */ /* 0x0022a4000800017f */
[----:B--2---:R-:W-:Y:S05]  /*ab60*/  @!P0 NANOSLEEP.SYNCS 0x989680 ;  /* 0x009896800000895d */ /* 0x004fea0003900000 */
[----:B------:R-:W2:Y:S02]  /*ab70*/  @!P0 SYNCS.PHASECHK.TRANS64 P0, [R9+URZ], R0 ;  /* 0x00000000090085a7 */ /* 0x000ea4000800007f */
[----:B--2---:R-:W-:Y:S05]  /*ab80*/  @!P0 BRA `(.L_x_309) ;  /* 0xfffffffc00f08947 */ /* 0x004fea000383ffff */
.L_x_306:
[----:B------:R-:W-:Y:S05]  /*ab90*/  BSYNC B0 ;  /* 0x0000000000007941 */ /* 0x000fea0003800000 */
.L_x_305:
[----:B------:R-:W-:Y:S05]  /*aba0*/  EXIT ;  /* 0x000000000000794d */ /* 0x000fea0003800000 */
.L_x_21:
[----:B----4-:R4:W0:Y:S02]  /*abb0*/  SYNCS.PHASECHK.TRANS64.TRYWAIT P1, [R3+URZ], R0 ;  /* 0x00000000030075a7 */ /* 0x010824000802017f */
[----:B0-----:R-:W-:Y:S05]  /*abc0*/  @!P1 NANOSLEEP.SYNCS 0x989680 ;  /* 0x009896800000995d */ /* 0x001fea0003900000 */
[----:B------:R-:W0:Y:S02]  /*abd0*/  @!P1 SYNCS.PHASECHK.TRANS64 P1, [R3+URZ], R0 ;  /* 0x00000000030095a7 */ /* 0x000e24000802007f */
[----:B0-----:R-:W-:Y:S05]  /*abe0*/  @!P1 BRA `(.L_x_21) ;  /* 0xfffffffc00f09947 */ /* 0x001fea000383ffff */
[----:B------:R-:W-:Y:S05]  /*abf0*/  BRA `(.L_x_20) ;  /* 0xffffff6800387947 */ /* 0x000fea000383ffff */
.L_x_26:
[----:B-1----:R1:W3:Y:S02]  /*ac00*/  SYNCS.PHASECHK.TRANS64.TRYWAIT P1, [R5+URZ], R4 ;  /* 0x00000004050075a7 */ /* 0x0022e4000802017f */
[----:B---3--:R-:W-:Y:S05]  /*ac10*/  @!P1 NANOSLEEP.SYNCS 0x989680 ;  /* 0x009896800000995d */ /* 0x008fea0003900000 */
[----:B------:R-:W3:Y:S02]  /*ac20*/  @!P1 SYNCS.PHASECHK.TRANS64 P1, [R5+URZ], R4 ;  /* 0x00000004050095a7 */ /* 0x000ee4000802007f */
[----:B---3--:R-:W-:Y:S05]  /*ac30*/  @!P1 BRA `(.L_x_26) ;  /* 0xfffffffc00f09947 */ /* 0x008fea000383ffff */
[----:B------:R-:W-:Y:S05]  /*ac40*/  BRA `(.L_x_25) ;  /* 0xffffff70003c7947 */ /* 0x000fea000383ffff */
.L_x_293:
[----:B------:R-:W-:Y:S01]  /*ac50*/  BSSY B1, `(.L_x_310) ;  /* 0x0000006000017945 */ /* 0x000fe20003800000 */
[----:B------:R-:W-:-:S07]  /*ac60*/  IMAD.MOV.U32 R15, RZ, RZ, -0x1 ;  /* 0xffffffffff0f7424 */ /* 0x000fce00078e00ff */
[----:B------:R-:W-:Y:S05]  /*ac70*/  WARPSYNC.COLLECTIVE R15, `(.L_x_311) ;  /* 0x000000000f0c7348 */ /* 0x000fea0003c00000 */
[----:B------:R-:W-:Y:S02]  /*ac80*/  ELECT P6, UR62, PT ;  /* 0x00000000003e782f */ /* 0x000fe400038c0000 */
[----:B------:R-:W-:Y:S01]  /*ac90*/  MOV R14, UR62 ;  /* 0x0000003e000e7c02 */ /* 0x000fe20008000f00 */
[----:B------:R-:W-:Y:S10]  /*aca0*/  ENDCOLLECTIVE ;  /* 0x000000000000791b */ /* 0x000ff40003800000 */
.L_x_311:
[----:B------:R-:W-:Y:S05]  /*acb0*/  BSYNC B1 ;  /* 0x0000000000017941 */ /* 0x000fea0003800000 */
.L_x_310:
[----:B------:R-:W-:Y:S05]  /*acc0*/  BRA `(.L_x_312) ;  /* 0xfffffff0004c7947 */ /* 0x000fea000383ffff */
.L_x_296:
[----:B-1----:R1:W2:Y:S02]  /*acd0*/  SYNCS.PHASECHK.TRANS64.TRYWAIT P0, [R20+URZ+0x10], R7 ;  /* 0x00001007140075a7 */ /* 0x0022a4000800017f */
[----:B--2---:R-:W-:Y:S05]  /*ace0*/  @!P0 NANOSLEEP.SYNCS 0x989680 ;  /* 0x009896800000895d */ /* 0x004fea0003900000 */
[----:B------:R-:W2:Y:S02]  /*acf0*/  @!P0 SYNCS.PHASECHK.TRANS64 P0, [R20+URZ+0x10], R7 ;  /* 0x00001007140085a7 */ /* 0x000ea4000800007f */
[----:B--2---:R-:W-:Y:S05]  /*ad00*/  @!P0 BRA `(.L_x_296) ;  /* 0xfffffffc00f08947 */ /* 0x004fea000383ffff */
[----:B------:R-:W-:Y:S05]  /*ad10*/  BRA `(.L_x_313) ;  /* 0xfffffff000887947 */ /* 0x000fea000383ffff */
.L_x_304:
[----:B------:R-:W-:Y:S01]  /*ad20*/  BSSY B0, `(.L_x_314) ;  /* 0x0000006000007945 */ /* 0x000fe20003800000 */
[----:B------:R-:W-:-:S07]  /*ad30*/  MOV R15, 0xffffffff ;  /* 0xffffffff000f7802 */ /* 0x000fce0000000f00 */
[----:B------:R-:W-:Y:S05]  /*ad40*/  WARPSYNC.COLLECTIVE R15, `(.L_x_315) ;  /* 0x000000000f0c7348 */ /* 0x000fea0003c00000 */
[----:B------:R-:W-:Y:S02]  /*ad50*/  ELECT P6, UR62, PT ;  /* 0x00000000003e782f */ /* 0x000fe400038c0000 */
[----:B------:R-:W-:Y:S01]  /*ad60*/  MOV R14, UR62 ;  /* 0x0000003e000e7c02 */ /* 0x000fe20008000f00 */
[----:B------:R-:W-:Y:S10]  /*ad70*/  ENDCOLLECTIVE ;  /* 0x000000000000791b */ /* 0x000ff40003800000 */
.L_x_315:
[----:B------:R-:W-:Y:S05]  /*ad80*/  BSYNC B0 ;  /* 0x0000000000007941 */ /* 0x000fea0003800000 */
.L_x_314:
[----:B------:R-:W-:Y:S05]  /*ad90*/  BRA `(.L_x_316) ;  /* 0xfffffffc00187947 */ /* 0x000fea000383ffff */
.L_x_308:
[----:B0-----:R0:W1:Y:S02]  /*ada0*/  SYNCS.PHASECHK.TRANS64.TRYWAIT P0, [R5+URZ], R2 ;  /* 0x00000002050075a7 */ /* 0x001064000800017f */
[----:B-1----:R-:W-:Y:S05]  /*adb0*/  @!P0 NANOSLEEP.SYNCS 0x989680 ;  /* 0x009896800000895d */ /* 0x002fea0003900000 */
[----:B------:R-:W1:Y:S02]  /*adc0*/  @!P0 SYNCS.PHASECHK.TRANS64 P0, [R5+URZ], R2 ;  /* 0x00000002050085a7 */ /* 0x000e64000800007f */
[----:B-1----:R-:W-:Y:S05]  /*add0*/  @!P0 BRA `(.L_x_308) ;  /* 0xfffffffc00f08947 */ /* 0x002fea000383ffff */
[----:B------:R-:W-:Y:S05]  /*ade0*/  BRA `(.L_x_317) ;  /* 0xfffffffc00507947 */ /* 0x000fea000383ffff */
.L_x_318:
[----:B------:R-:W-:-:S00]  /*adf0*/  BRA `(.L_x_318) ;  /* 0xfffffffc00fc7947 */ /* 0x000fc0000383ffff */
[----:B------:R-:W-:-:S00]  /*ae00*/  NOP ;  /* 0x0000000000007918 */ /* 0x000fc00000000000 */
[----:B------:R-:W-:-:S00]  /*ae10*/  NOP ;  /* 0x0000000000007918 */ /* 0x000fc00000000000 */
[----:B------:R-:W-:-:S00]  /*ae20*/  NOP ;  /* 0x0000000000007918 */ /* 0x000fc00000000000 */
[----:B------:R-:W-:-:S00]  /*ae30*/  NOP ;  /* 0x0000000000007918 */ /* 0x000fc00000000000 */
[----:B------:R-:W-:-:S00]  /*ae40*/  NOP ;  /* 0x0000000000007918 */ /* 0x000fc00000000000 */
[----:B------:R-:W-:-:S00]  /*ae50*/  NOP ;  /* 0x0000000000007918 */ /* 0x000fc00000000000 */
[----:B------:R-:W-:-:S00]  /*ae60*/  NOP ;  /* 0x0000000000007918 */ /* 0x000fc00000000000 */
[----:B------:R-:W-:-:S00]  /*ae70*/  NOP ;  /* 0x0000000000007918 */ /* 0x000fc00000000000 */
.L_x_319:


//--------------------- .nv.global.init           --------------------------
	.section	.nv.global.init,"aw",@progbits
.nv.global.init:
	.type		$str$22,@object
	.size		$str$22,($str$23 - $str$22)
$str$22:
        /*0000*/ 	.byte	0x6b, 0x5f, 0x74, 0x69, 0x6c, 0x65, 0x5f, 0x63, 0x6f, 0x75, 0x6e, 0x74, 0x20, 0x3e, 0x3d, 0x20
        /*0010*/ 	.byte	0x31, 0x00
	.type		$str$23,@object
	.size		$str$23,(__unnamed_1 - $str$23)
$str$23:
        /*0012*/ 	.byte	0x2f, 0x74, 0x6d, 0x70, 0x2f, 0x63, 0x75, 0x74, 0x6c, 0x61, 0x73, 0x73, 0x5f, 0x73, 0x77, 0x65
        /*0022*/ 	.byte	0x65, 0x70, 0x5f, 0x73, 0x72, 0x63, 0x2f, 0x69, 0x6e, 0x63, 0x6c, 0x75, 0x64, 0x65, 0x2f, 0x63
        /*0032*/ 	.byte	0x75, 0x74, 0x6c, 0x61, 0x73, 0x73, 0x2f, 0x67, 0x65, 0x6d, 0x6d, 0x2f, 0x63, 0x6f, 0x6c, 0x6c
        /*0042*/ 	.byte	0x65, 0x63, 0x74, 0x69, 0x76, 0x65, 0x2f, 0x73, 0x6d, 0x39, 0x30, 0x5f, 0x6d, 0x6d, 0x61, 0x5f
        /*0052*/ 	.byte	0x74, 0x6d, 0x61, 0x5f, 0x67, 0x6d, 0x6d, 0x61, 0x5f, 0x73, 0x73, 0x5f, 0x77, 0x61, 0x72, 0x70
        /*0062*/ 	.byte	0x73, 0x70, 0x65, 0x63, 0x69, 0x61, 0x6c, 0x69, 0x7a, 0x65, 0x64, 0x2e, 0x68, 0x70, 0x70, 0x00
	.type		__unnamed_1,@object
	.size		__unnamed_1,(.L_0 - __unnamed_1)
__unnamed_1:
        /*0072*/ 	.byte	0x76, 0x6f, 0x69, 0x64, 0x20, 0x63, 0x75, 0x74, 0x6c, 0x61, 0x73, 0x73, 0x3a, 0x3a, 0x67, 0x65
        /* <DEDUP_REMOVED lines=176> */
        /*0b82*/ 	.byte	0x64, 0x65, 0x6e, 0x74, 0x69, 0x74, 0x79, 0x5d, 0x00
.L_0:


//--------------------- .nv.shared._ZN7cutlass13device_kernelINS_4gemm6kernel13GemmUniversalIN4cute5tupleIJiiiiEEENS1_10collective13CollectiveMmaINS1_34MainloopSm90TmaGmmaWarpSpecializedILi2ENS5_IJNS4_1CILi2EEENSA_ILi4EEENSA_ILi1EEEEEENS1_35KernelTmaWarpSpecializedCooperativeEEENS5_IJNSA_ILi256EEENSA_ILi128EEENSA_ILi64EEEEEEfNS5_IJlSD_lEEEfSL_NS4_8TiledMMAINS4_8MMA_AtomIJNS4_4SM904GMMA30MMA_64x128x8_F32TF32TF32_SS_TNILNSP_7ScaleInE1ELSR_1EEEEEENS4_6LayoutINS5_IJSB_SD_SD_EEENS5_IJSD_NSA_ILi0EEESW_EEEEENS5_IJNS4_10UnderscoreESZ_SZ_EEEEENS4_23SM90_TMA_LOAD_MULTICASTENS4_14ComposedLayoutINS4_7SwizzleILi3ELi4ELi3EEENS4_18smem_ptr_flag_bitsILi32EEENSU_INS5_IJNSA_ILi8EEENSA_ILi32EEEEEENS5_IJS19_SD_EEEEEEEvNS4_8identityES12_S1D_vS1E_EENS_8epilogue10collective6detail29Sm90TmaWarpSpecializedAdapterINS1H_15DefaultEpilogueIfSL_SL_NS1G_6thread17LinearCombinationIfLi1EffLNS1L_9ScaleType4KindE0ELNS_15FloatRoundStyleE2EfEENS1_15EpilogueDefaultEEEEEvvEEEEvNT_6ParamsE --------------------------
	.section	.nv.shared._ZN7cutlass13device_kernelINS_4gemm6kernel13GemmUniversalIN4cute5tupleIJiiiiEEENS1_10collective13CollectiveMmaINS1_34MainloopSm90TmaGmmaWarpSpecializedILi2ENS5_IJNS4_1CILi2EEENSA_ILi4EEENSA_ILi1EEEEEENS1_35KernelTmaWarpSpecializedCooperativeEEENS5_IJNSA_ILi256EEENSA_ILi128EEENSA_ILi64EEEEEEfNS5_IJlSD_lEEEfSL_NS4_8TiledMMAINS4_8MMA_AtomIJNS4_4SM904GMMA30MMA_64x128x8_F32TF32TF32_SS_TNILNSP_7ScaleInE1ELSR_1EEEEEENS4_6LayoutINS5_IJSB_SD_SD_EEENS5_IJSD_NSA_ILi0EEESW_EEEEENS5_IJNS4_10UnderscoreESZ_SZ_EEEEENS4_23SM90_TMA_LOAD_MULTICASTENS4_14ComposedLayoutINS4_7SwizzleILi3ELi4ELi3EEENS4_18smem_ptr_flag_bitsILi32EEENSU_INS5_IJNSA_ILi8EEENSA_ILi32EEEEEENS5_IJS19_SD_EEEEEEEvNS4_8identityES12_S1D_vS1E_EENS_8epilogue10collective6detail29Sm90TmaWarpSpecializedAdapterINS1H_15DefaultEpilogueIfSL_SL_NS1G_6thread17LinearCombinationIfLi1EffLNS1L_9ScaleType4KindE0ELNS_15FloatRoundStyleE2EfEENS1_15EpilogueDefaultEEEEEvvEEEEvNT_6ParamsE,"aw",@nobits
	.sectionflags	@""
	.align	16
	.zero		1024


//--------------------- .nv.shared.reserved.0     --------------------------
	.section	.nv.shared.reserved.0,"aw",@nobits
	.weak		__nv_reservedSMEM_offset_0_alias
	.size		__nv_reservedSMEM_offset_0_alias, 0, 0
	.other		__nv_reservedSMEM_offset_0_alias,@"STO_CUDA_RESERVED_SHARED STV_DEFAULT"
__nv_reservedSMEM_offset_0_alias:
	.zero		0


//--------------------- .nv.global                --------------------------
	.section	.nv.global,"aw",@nobits
.nv.global:
	.type		_ZN40_INTERNAL_020ae5c6_4_k_cu_10b4529b_244954cute1_E,@object
	.size		_ZN40_INTERNAL_020ae5c6_4_k_cu_10b4529b_244954cute1_E,(_ZN40_INTERNAL_020ae5c6_4_k_cu_10b4529b_244954cuda3std3__45__cpo6cbeginE - _ZN40_INTERNAL_020ae5c6_4_k_cu_10b4529b_244954cute1_E)
_ZN40_INTERNAL_020ae5c6_4_k_cu_10b4529b_244954cute1_E:
	.zero		1
	.type		_ZN40_INTERNAL_020ae5c6_4_k_cu_10b4529b_244954cuda3std3__45__cpo6cbeginE,@object
	.size		_ZN40_INTERNAL_020ae5c6_4_k_cu_10b4529b_244954cuda3std3__45__cpo6cbeginE,(_ZN40_INTERNAL_020ae5c6_4_k_cu_10b4529b_244954cuda3std3__48in_placeE - _ZN40_INTERNAL_020ae5c6_4_k_cu_10b4529b_244954cuda3std3__45__cpo6cbeginE)
_ZN40_INTERNAL_020ae5c6_4_k_cu_10b4529b_244954cuda3std3__45__cpo6cbeginE:
	.zero		1
	.type		_ZN40_INTERNAL_020ae5c6_4_k_cu_10b4529b_244954cuda3std3__48in_placeE,@object
	.size		_ZN40_INTERNAL_020ae5c6_4_k_cu_10b4529b_244954cuda3std3__48in_placeE,(_ZN40_INTERNAL_020ae5c6_4_k_cu_10b4529b_244954cuda3std6ranges3__45__cpo9iter_moveE - _ZN40_INTERNAL_020ae5c6_4_k_cu_10b4529b_244954cuda3std3__48in_placeE)
_ZN40_INTERNAL_020ae5c6_4_k_cu_10b4529b_244954cuda3std3__48in_placeE:
	.zero		1
	.type		_ZN40_INTERNAL_020ae5c6_4_k_cu_10b4529b_244954cuda3std6ranges3__45__cpo9iter_moveE,@object
	.size		_ZN40_INTERNAL_020ae5c6_4_k_cu_10b4529b_244954cuda3std6ranges3__45__cpo9iter_moveE,(_ZN40_INTERNAL_020ae5c6_4_k_cu_10b4529b_244954cuda3std3__45__cpo5beginE - _ZN40_INTERNAL_020ae5c6_4_k_cu_10b4529b_244954cuda3std6ranges3__45__cpo9iter_moveE)
_ZN40_INTERNAL_020ae5c6_4_k_cu_10b4529b_244954cuda3std6ranges3__45__cpo9iter_moveE:
	.zero		1
	.type		_ZN40_INTERNAL_020ae5c6_4_k_cu_10b4529b_244954cuda3std3__45__cpo5beginE,@object
	.size		_ZN40_INTERNAL_020ae5c6_4_k_cu_10b4529b_244954cuda3std3__45__cpo5beginE,(_ZN40_INTERNAL_020ae5c6_4_k_cu_10b4529b_244954cuda3std3__442_GLOBAL__N__020ae5c6_4_k_cu_10b4529b_244956ignoreE - _ZN40_INTERNAL_020ae5c6_4_k_cu_10b4529b_244954cuda3std3__45__cpo5beginE)
_ZN40_INTERNAL_020ae5c6_4_k_cu_10b4529b_244954cuda3std3__45__cpo5beginE:
	.zero		1
	.type		_ZN40_INTERNAL_020ae5c6_4_k_cu_10b4529b_244954cuda3std3__442_GLOBAL__N__020ae5c6_4_k_cu_10b4529b_244956ignoreE,@object
	.size		_ZN40_INTERNAL_020ae5c6_4_k_cu_10b4529b_244954cuda3std3__442_GLOBAL__N__020ae5c6_4_k_cu_10b4529b_244956ignoreE,(_ZN40_INTERNAL_020ae5c6_4_k_cu_10b4529b_244954cute7productE - _ZN40_INTERNAL_020ae5c6_4_k_cu_10b4529b_244954cuda3std3__442_GLOBAL__N__020ae5c6_4_k_cu_10b4529b_244956ignoreE)
_ZN40_INTERNAL_020ae5c6_4_k_cu_10b4529b_244954cuda3std3__442_GLOBAL__N__020ae5c6_4_k_cu_10b4529b_244956ignoreE:
	.zero		1
	.type		_ZN40_INTERNAL_020ae5c6_4_k_cu_10b4529b_244954cute7productE,@object
	.size		_ZN40_INTERNAL_020ae5c6_4_k_cu_10b4529b_244954cute7productE,(_ZN40_INTERNAL_020ae5c6_4_k_cu_10b4529b_244954cuda3std3__45__cpo3endE - _ZN40_INTERNAL_020ae5c6_4_k_cu_10b4529b_244954cute7productE)
_ZN40_INTERNAL_020ae5c6_4_k_cu_10b4529b_244954cute7productE:
	.zero		1
	.type		_ZN40_INTERNAL_020ae5c6_4_k_cu_10b4529b_244954cuda3std3__45__cpo3endE,@object
	.size		_ZN40_INTERNAL_020ae5c6_4_k_cu_10b4529b_244954cuda3std3__45__cpo3endE,(_ZN40_INTERNAL_020ae5c6_4_k_cu_10b4529b_244954cuda3std3__419piecewise_constructE - _ZN40_INTERNAL_020ae5c6_4_k_cu_10b4529b_244954cuda3std3__45__cpo3endE)
_ZN40_INTERNAL_020ae5c6_4_k_cu_10b4529b_244954cuda3std3__45__cpo3endE:
	.zero		1
	.type		_ZN40_INTERNAL_020ae5c6_4_k_cu_10b4529b_244954cuda3std3__419piecewise_constructE,@object
	.size		_ZN40_INTERNAL_020ae5c6_4_k_cu_10b4529b_244954cuda3std3__419piecewise_constructE,(_ZN40_INTERNAL_020ae5c6_4_k_cu_10b4529b_244954cuda3std3__45__cpo4cendE - _ZN40_INTERNAL_020ae5c6_4_k_cu_10b4529b_244954cuda3std3__419piecewise_constructE)
_ZN40_INTERNAL_020ae5c6_4_k_cu_10b4529b_244954cuda3std3__419piecewise_constructE:
	.zero		1
	.type		_ZN40_INTERNAL_020ae5c6_4_k_cu_10b4529b_244954cuda3std3__45__cpo4cendE,@object
	.size		_ZN40_INTERNAL_020ae5c6_4_k_cu_10b4529b_244954cuda3std3__45__cpo4cendE,(_ZN40_INTERNAL_020ae5c6_4_k_cu_10b4529b_244954cuda3std6ranges3__45__cpo4swapE - _ZN40_INTERNAL_020ae5c6_4_k_cu_10b4529b_244954cuda3std3__45__cpo4cendE)
_ZN40_INTERNAL_020ae5c6_4_k_cu_10b4529b_244954cuda3std3__45__cpo4cendE:
	.zero		1
	.type		_ZN40_INTERNAL_020ae5c6_4_k_cu_10b4529b_244954cuda3std6ranges3__45__cpo4swapE,@object
	.size		_ZN40_INTERNAL_020ae5c6_4_k_cu_10b4529b_244954cuda3std6ranges3__45__cpo4swapE,(.L_8 - _ZN40_INTERNAL_020ae5c6_4_k_cu_10b4529b_244954cuda3std6ranges3__45__cpo4swapE)
_ZN40_INTERNAL_020ae5c6_4_k_cu_10b4529b_244954cuda3std6ranges3__45__cpo4swapE:
	.zero		1
.L_8:


//--------------------- .nv.constant0._ZN7cutlass13device_kernelINS_4gemm6kernel13GemmUniversalIN4cute5tupleIJiiiiEEENS1_10collective13CollectiveMmaINS1_34MainloopSm90TmaGmmaWarpSpecializedILi2ENS5_IJNS4_1CILi2EEENSA_ILi4EEENSA_ILi1EEEEEENS1_35KernelTmaWarpSpecializedCooperativeEEENS5_IJNSA_ILi256EEENSA_ILi128EEENSA_ILi64EEEEEEfNS5_IJlSD_lEEEfSL_NS4_8TiledMMAINS4_8MMA_AtomIJNS4_4SM904GMMA30MMA_64x128x8_F32TF32TF32_SS_TNILNSP_7ScaleInE1ELSR_1EEEEEENS4_6LayoutINS5_IJSB_SD_SD_EEENS5_IJSD_NSA_ILi0EEESW_EEEEENS5_IJNS4_10UnderscoreESZ_SZ_EEEEENS4_23SM90_TMA_LOAD_MULTICASTENS4_14ComposedLayoutINS4_7SwizzleILi3ELi4ELi3EEENS4_18smem_ptr_flag_bitsILi32EEENSU_INS5_IJNSA_ILi8EEENSA_ILi32EEEEEENS5_IJS19_SD_EEEEEEEvNS4_8identityES12_S1D_vS1E_EENS_8epilogue10collective6detail29Sm90TmaWarpSpecializedAdapterINS1H_15DefaultEpilogueIfSL_SL_NS1G_6thread17LinearCombinationIfLi1EffLNS1L_9ScaleType4KindE0ELNS_15FloatRoundStyleE2EfEENS1_15EpilogueDefaultEEEEEvvEEEEvNT_6ParamsE --------------------------
	.section	.nv.constant0._ZN7cutlass13device_kernelINS_4gemm6kernel13GemmUniversalIN4cute5tupleIJiiiiEEENS1_10collective13CollectiveMmaINS1_34MainloopSm90TmaGmmaWarpSpecializedILi2ENS5_IJNS4_1CILi2EEENSA_ILi4EEENSA_ILi1EEEEEENS1_35KernelTmaWarpSpecializedCooperativeEEENS5_IJNSA_ILi256EEENSA_ILi128EEENSA_ILi64EEEEEEfNS5_IJlSD_lEEEfSL_NS4_8TiledMMAINS4_8MMA_AtomIJNS4_4SM904GMMA30MMA_64x128x8_F32TF32TF32_SS_TNILNSP_7ScaleInE1ELSR_1EEEEEENS4_6LayoutINS5_IJSB_SD_SD_EEENS5_IJSD_NSA_ILi0EEESW_EEEEENS5_IJNS4_10UnderscoreESZ_SZ_EEEEENS4_23SM90_TMA_LOAD_MULTICASTENS4_14ComposedLayoutINS4_7SwizzleILi3ELi4ELi3EEENS4_18smem_ptr_flag_bitsILi32EEENSU_INS5_IJNSA_ILi8EEENSA_ILi32EEEEEENS5_IJS19_SD_EEEEEEEvNS4_8identityES12_S1D_vS1E_EENS_8epilogue10collective6detail29Sm90TmaWarpSpecializedAdapterINS1H_15DefaultEpilogueIfSL_SL_NS1G_6thread17LinearCombinationIfLi1EffLNS1L_9ScaleType4KindE0ELNS_15FloatRoundStyleE2EfEENS1_15EpilogueDefaultEEEEEvvEEEEvNT_6ParamsE,"a",@progbits
	.sectionflags	@""
	.align	4
.nv.constant0._ZN7cutlass13device_kernelINS_4gemm6kernel13GemmUniversalIN4cute5tupleIJiiiiEEENS1_10collective13CollectiveMmaINS1_34MainloopSm90TmaGmmaWarpSpecializedILi2ENS5_IJNS4_1CILi2EEENSA_ILi4EEENSA_ILi1EEEEEENS1_35KernelTmaWarpSpecializedCooperativeEEENS5_IJNSA_ILi256EEENSA_ILi128EEENSA_ILi64EEEEEEfNS5_IJlSD_lEEEfSL_NS4_8TiledMMAINS4_8MMA_AtomIJNS4_4SM904GMMA30MMA_64x128x8_F32TF32TF32_SS_TNILNSP_7ScaleInE1ELSR_1EEEEEENS4_6LayoutINS5_IJSB_SD_SD_EEENS5_IJSD_NSA_ILi0EEESW_EEEEENS5_IJNS4_10UnderscoreESZ_SZ_EEEEENS4_23SM90_TMA_LOAD_MULTICASTENS4_14ComposedLayoutINS4_7SwizzleILi3ELi4ELi3EEENS4_18smem_ptr_flag_bitsILi32EEENSU_INS5_IJNSA_ILi8EEENSA_ILi32EEEEEENS5_IJS19_SD_EEEEEEEvNS4_8identityES12_S1D_vS1E_EENS_8epilogue10collective6detail29Sm90TmaWarpSpecializedAdapterINS1H_15DefaultEpilogueIfSL_SL_NS1G_6thread17LinearCombinationIfLi1EffLNS1L_9ScaleType4KindE0ELNS_15FloatRoundStyleE2EfEENS1_15EpilogueDefaultEEEEEvvEEEEvNT_6ParamsE:
	.zero		1664


//--------------------- SYMBOLS --------------------------

	.type		.nv.reservedSmem.offset0,@object
	.size		.nv.reservedSmem.offset0,0x4
	.type		__assertfail,@function
